	.target	sm_90a

	.elftype	@"ET_EXEC"


//--------------------- .note.nv.tkinfo           --------------------------
	.section	.note.nv.tkinfo,"",@"SHT_NOTE"
	.sectionflags	@"SHF_NOTE_NV_TKINFO"
	.tkinfo
        /*0018*/ 	.word	0x00000002
        /*0030*/ 	.string	""
        /*0030*/ 	.string	"ptxas"
        /*0030*/ 	.string	"Cuda compilation tools, release 13.0, V13.0.88"
        /*0030*/ 	.string	"Build cuda_13.0.r13.0/compiler.36424714_0"
        /*0030*/ 	.string	"-arch sm_90a -m 64 "



//--------------------- .note.nv.cuinfo           --------------------------
	.section	.note.nv.cuinfo,"",@"SHT_NOTE"
	.sectionflags	@"SHF_NOTE_NV_CUINFO"
        /*0018*/ 	.short	0x0002
        /*001a*/ 	.short	0x005a
        /*001c*/ 	.short	0x0082
	.zero		2


//--------------------- .nv.info                  --------------------------
	.section	.nv.info,"",@"SHT_CUDA_INFO"
	.align	4


	//----- nvinfo : EIATTR_REGCOUNT
	.align		4
        /*0000*/ 	.byte	0x04, 0x2f
        /*0002*/ 	.short	(.L_15 - .L_14)
	.align		4
.L_14:
        /*0004*/ 	.word	index@(_ZN7cutlass13device_kernelINS_4gemm6kernel13GemmUniversalIN4cute5tupleIJiiiiEEENS1_10collective13CollectiveMmaINS1_34MainloopSm90TmaGmmaWarpSpecializedILi7ENS5_IJNS4_1CILi1EEENSA_ILi2EEESB_EEENS1_35KernelTmaWarpSpecializedCooperativeEEENS5_IJNSA_ILi128EEESG_NSA_ILi32EEEEEEfNS5_IJlSB_lEEEfSJ_NS4_8TiledMMAINS4_8MMA_AtomIJNS4_4SM904GMMA30MMA_64x128x8_F32TF32TF32_SS_TNILNSN_7ScaleInE1ELSP_1EEEEEENS4_6LayoutINS5_IJSC_SB_SB_EEENS5_IJSB_NSA_ILi0EEESU_EEEEENS5_IJNS4_10UnderscoreESX_SX_EEEEENS4_23SM90_TMA_LOAD_MULTICASTENS4_14ComposedLayoutINS4_7SwizzleILi3ELi4ELi3EEENS4_18smem_ptr_flag_bitsILi32EEENSS_INS5_IJNSA_ILi8EEESH_EEENS5_IJSH_SB_EEEEEEEvNS4_8identityENS4_13SM90_TMA_LOADES1A_vS1B_EENS_8epilogue10collective6detail29Sm90TmaWarpSpecializedAdapterINS1F_15DefaultEpilogueIfSJ_SJ_NS1E_6thread17LinearCombinationIfLi1EffLNS1J_9ScaleType4KindE0ELNS_15FloatRoundStyleE2EfEENS1_15EpilogueDefaultEEEEEvvEEEEvNT_6ParamsE)
        /*0008*/ 	.word	0x000000a8


	//----- nvinfo : EIATTR_FRAME_SIZE
	.align		4
.L_15:
        /*000c*/ 	.byte	0x04, 0x11
        /*000e*/ 	.short	(.L_17 - .L_16)
	.align		4
.L_16:
        /*0010*/ 	.word	index@(_ZN7cutlass13device_kernelINS_4gemm6kernel13GemmUniversalIN4cute5tupleIJiiiiEEENS1_10collective13CollectiveMmaINS1_34MainloopSm90TmaGmmaWarpSpecializedILi7ENS5_IJNS4_1CILi1EEENSA_ILi2EEESB_EEENS1_35KernelTmaWarpSpecializedCooperativeEEENS5_IJNSA_ILi128EEESG_NSA_ILi32EEEEEEfNS5_IJlSB_lEEEfSJ_NS4_8TiledMMAINS4_8MMA_AtomIJNS4_4SM904GMMA30MMA_64x128x8_F32TF32TF32_SS_TNILNSN_7ScaleInE1ELSP_1EEEEEENS4_6LayoutINS5_IJSC_SB_SB_EEENS5_IJSB_NSA_ILi0EEESU_EEEEENS5_IJNS4_10UnderscoreESX_SX_EEEEENS4_23SM90_TMA_LOAD_MULTICASTENS4_14ComposedLayoutINS4_7SwizzleILi3ELi4ELi3EEENS4_18smem_ptr_flag_bitsILi32EEENSS_INS5_IJNSA_ILi8EEESH_EEENS5_IJSH_SB_EEEEEEEvNS4_8identityENS4_13SM90_TMA_LOADES1A_vS1B_EENS_8epilogue10collective6detail29Sm90TmaWarpSpecializedAdapterINS1F_15DefaultEpilogueIfSJ_SJ_NS1E_6thread17LinearCombinationIfLi1EffLNS1J_9ScaleType4KindE0ELNS_15FloatRoundStyleE2EfEENS1_15EpilogueDefaultEEEEEvvEEEEvNT_6ParamsE)
        /*0014*/ 	.word	0x00000000


	//----- nvinfo : EIATTR_MIN_STACK_SIZE
	.align		4
.L_17:
        /*0018*/ 	.byte	0x04, 0x12
        /*001a*/ 	.short	(.L_19 - .L_18)
	.align		4
.L_18:
        /*001c*/ 	.word	index@(_ZN7cutlass13device_kernelINS_4gemm6kernel13GemmUniversalIN4cute5tupleIJiiiiEEENS1_10collective13CollectiveMmaINS1_34MainloopSm90TmaGmmaWarpSpecializedILi7ENS5_IJNS4_1CILi1EEENSA_ILi2EEESB_EEENS1_35KernelTmaWarpSpecializedCooperativeEEENS5_IJNSA_ILi128EEESG_NSA_ILi32EEEEEEfNS5_IJlSB_lEEEfSJ_NS4_8TiledMMAINS4_8MMA_AtomIJNS4_4SM904GMMA30MMA_64x128x8_F32TF32TF32_SS_TNILNSN_7ScaleInE1ELSP_1EEEEEENS4_6LayoutINS5_IJSC_SB_SB_EEENS5_IJSB_NSA_ILi0EEESU_EEEEENS5_IJNS4_10UnderscoreESX_SX_EEEEENS4_23SM90_TMA_LOAD_MULTICASTENS4_14ComposedLayoutINS4_7SwizzleILi3ELi4ELi3EEENS4_18smem_ptr_flag_bitsILi32EEENSS_INS5_IJNSA_ILi8EEESH_EEENS5_IJSH_SB_EEEEEEEvNS4_8identityENS4_13SM90_TMA_LOADES1A_vS1B_EENS_8epilogue10collective6detail29Sm90TmaWarpSpecializedAdapterINS1F_15DefaultEpilogueIfSJ_SJ_NS1E_6thread17LinearCombinationIfLi1EffLNS1J_9ScaleType4KindE0ELNS_15FloatRoundStyleE2EfEENS1_15EpilogueDefaultEEEEEvvEEEEvNT_6ParamsE)
        /*0020*/ 	.word	0x00000000
.L_19:


//--------------------- .nv.compat                --------------------------
	.section	.nv.compat,"",@"SHT_CUDA_COMPAT_INFO"
	.align	4
        /*0000*/ 	.byte	0x02, 0x09, 0x01, 0x00, 0x02, 0x02, 0x04, 0x00, 0x02, 0x05, 0x05, 0x00, 0x03, 0x07, 0x01, 0x01
        /*0010*/ 	.byte	0x02, 0x03, 0x01, 0x00, 0x02, 0x06, 0x01, 0x00, 0x04, 0x0b, 0x08, 0x00, 0x00, 0x00, 0x00, 0x00
        /*0020*/ 	.byte	0x00, 0x00, 0x00, 0x00


//--------------------- .nv.info._ZN7cutlass13device_kernelINS_4gemm6kernel13GemmUniversalIN4cute5tupleIJiiiiEEENS1_10collective13CollectiveMmaINS1_34MainloopSm90TmaGmmaWarpSpecializedILi7ENS5_IJNS4_1CILi1EEENSA_ILi2EEESB_EEENS1_35KernelTmaWarpSpecializedCooperativeEEENS5_IJNSA_ILi128EEESG_NSA_ILi32EEEEEEfNS5_IJlSB_lEEEfSJ_NS4_8TiledMMAINS4_8MMA_AtomIJNS4_4SM904GMMA30MMA_64x128x8_F32TF32TF32_SS_TNILNSN_7ScaleInE1ELSP_1EEEEEENS4_6LayoutINS5_IJSC_SB_SB_EEENS5_IJSB_NSA_ILi0EEESU_EEEEENS5_IJNS4_10UnderscoreESX_SX_EEEEENS4_23SM90_TMA_LOAD_MULTICASTENS4_14ComposedLayoutINS4_7SwizzleILi3ELi4ELi3EEENS4_18smem_ptr_flag_bitsILi32EEENSS_INS5_IJNSA_ILi8EEESH_EEENS5_IJSH_SB_EEEEEEEvNS4_8identityENS4_13SM90_TMA_LOADES1A_vS1B_EENS_8epilogue10collective6detail29Sm90TmaWarpSpecializedAdapterINS1F_15DefaultEpilogueIfSJ_SJ_NS1E_6thread17LinearCombinationIfLi1EffLNS1J_9ScaleType4KindE0ELNS_15FloatRoundStyleE2EfEENS1_15EpilogueDefaultEEEEEvvEEEEvNT_6ParamsE --------------------------
	.section	.nv.info._ZN7cutlass13device_kernelINS_4gemm6kernel13GemmUniversalIN4cute5tupleIJiiiiEEENS1_10collective13CollectiveMmaINS1_34MainloopSm90TmaGmmaWarpSpecializedILi7ENS5_IJNS4_1CILi1EEENSA_ILi2EEESB_EEENS1_35KernelTmaWarpSpecializedCooperativeEEENS5_IJNSA_ILi128EEESG_NSA_ILi32EEEEEEfNS5_IJlSB_lEEEfSJ_NS4_8TiledMMAINS4_8MMA_AtomIJNS4_4SM904GMMA30MMA_64x128x8_F32TF32TF32_SS_TNILNSN_7ScaleInE1ELSP_1EEEEEENS4_6LayoutINS5_IJSC_SB_SB_EEENS5_IJSB_NSA_ILi0EEESU_EEEEENS5_IJNS4_10UnderscoreESX_SX_EEEEENS4_23SM90_TMA_LOAD_MULTICASTENS4_14ComposedLayoutINS4_7SwizzleILi3ELi4ELi3EEENS4_18smem_ptr_flag_bitsILi32EEENSS_INS5_IJNSA_ILi8EEESH_EEENS5_IJSH_SB_EEEEEEEvNS4_8identityENS4_13SM90_TMA_LOADES1A_vS1B_EENS_8epilogue10collective6detail29Sm90TmaWarpSpecializedAdapterINS1F_15DefaultEpilogueIfSJ_SJ_NS1E_6thread17LinearCombinationIfLi1EffLNS1J_9ScaleType4KindE0ELNS_15FloatRoundStyleE2EfEENS1_15EpilogueDefaultEEEEEvvEEEEvNT_6ParamsE,"",@"SHT_CUDA_INFO"
	.sectionflags	@""
	.align	4


	//----- nvinfo : EIATTR_CUDA_API_VERSION
	.align		4
        /*0000*/ 	.byte	0x04, 0x37
        /*0002*/ 	.short	(.L_21 - .L_20)
.L_20:
        /*0004*/ 	.word	0x00000082


	//----- nvinfo : EIATTR_KPARAM_INFO
	.align		4
.L_21:
        /*0008*/ 	.byte	0x04, 0x17
        /*000a*/ 	.short	(.L_23 - .L_22)
.L_22:
        /*000c*/ 	.word	0x00000000
        /*0010*/ 	.short	0x0000
        /*0012*/ 	.short	0x0070
        /*0014*/ 	.byte	0x00, 0xf0, 0x01, 0x10


	//----- nvinfo : EIATTR_SPARSE_MMA_MASK
	.align		4
.L_23:
        /*0018*/ 	.byte	0x03, 0x50
        /*001a*/ 	.short	0x0000


	//----- nvinfo : EIATTR_MAXREG_COUNT
	.align		4
        /*001c*/ 	.byte	0x03, 0x1b
        /*001e*/ 	.short	0x00a8


	//----- nvinfo : EIATTR_NUM_BARRIERS
	.align		4
        /*0020*/ 	.byte	0x02, 0x4c
        /*0022*/ 	.byte	0x01
	.zero		1


	//----- nvinfo : EIATTR_EXTERNS
	.align		4
        /*0024*/ 	.byte	0x04, 0x0f
        /*0026*/ 	.short	(.L_25 - .L_24)


	//   ....[0]....
	.align		4
.L_24:
        /*0028*/ 	.word	index@(__assertfail)


	//----- nvinfo : EIATTR_MERCURY_ISA_VERSION
	.align		4
.L_25:
        /*002c*/ 	.byte	0x03, 0x5f
        /*002e*/ 	.short	0x0101


	//----- nvinfo : EIATTR_INT_WARP_WIDE_INSTR_OFFSETS
	.align		4
        /*0030*/ 	.byte	0x04, 0x31
        /*0032*/ 	.short	(.L_27 - .L_26)


	//   ....[0]....
.L_26:
        /*0034*/ 	.word	0x00000490


	//   ....[1]....
        /*0038*/ 	.word	0x000004b0


	//   ....[2]....
        /*003c*/ 	.word	0x00000680


	//----- nvinfo : EIATTR_COOP_GROUP_MASK_REGIDS
	.align		4
.L_27:
        /*0040*/ 	.byte	0x04, 0x29
        /*0042*/ 	.short	(.L_29 - .L_28)


	//   ....[0]....
.L_28:
        /*0044*/ 	.word	0xffffffff


	//   ....[1]....
        /*0048*/ 	.word	0xffffffff


	//   ....[2]....
        /*004c*/ 	.word	0xffffffff


	//   ....[3]....
        /*0050*/ 	.word	0xffffffff


	//   ....[4]....
        /*0054*/ 	.word	0xffffffff


	//   ....[5]....
        /*0058*/ 	.word	0xffffffff


	//----- nvinfo : EIATTR_COOP_GROUP_INSTR_OFFSETS
	.align		4
.L_29:
        /*005c*/ 	.byte	0x04, 0x28
        /*005e*/ 	.short	(.L_31 - .L_30)


	//   ....[0]....
.L_30:
        /*0060*/ 	.word	0x00000060


	//   ....[1]....
        /*0064*/ 	.word	0x00000070


	//   ....[2]....
        /*0068*/ 	.word	0x00000130


	//   ....[3]....
        /*006c*/ 	.word	0x00000330


	//   ....[4]....
        /*0070*/ 	.word	0x000007f0


	//   ....[5]....
        /*0074*/ 	.word	0x00001470


	//----- nvinfo : EIATTR_REG_RECONFIG
	.align		4
.L_31:
        /*0078*/ 	.byte	0x01, 0x54
	.zero		2


	//----- nvinfo : EIATTR_SYSCALL_OFFSETS
	.align		4
        /*007c*/ 	.byte	0x04, 0x46
        /*007e*/ 	.short	(.L_33 - .L_32)


	//   ....[0]....
.L_32:
        /*0080*/ 	.word	0x00001660


	//----- nvinfo : EIATTR_MBARRIER_INSTR_OFFSETS
	.align		4
.L_33:
        /*0084*/ 	.byte	0x04, 0x39
        /*0086*/ 	.short	(.L_35 - .L_34)


	//   ....[0]....
.L_34:
        /*0088*/ 	.word	0x00000230
        /*008c*/ 	.word	0x000000ff
        /*0090*/ 	.word	0x00000000
        /*0094*/ 	.short	0x0100
        /*0096*/ 	.byte	0x08
	.zero		1


	//   ....[1]....
        /*0098*/ 	.word	0x00000240
        /*009c*/ 	.word	0x000000ff
        /*00a0*/ 	.word	0x00000038
        /*00a4*/ 	.short	0x0100
        /*00a6*/ 	.byte	0x08
	.zero		1


	//   ....[2]....
        /*00a8*/ 	.word	0x00000250
        /*00ac*/ 	.word	0x000000ff
        /*00b0*/ 	.word	0x00000008
        /*00b4*/ 	.short	0x0100
        /*00b6*/ 	.byte	0x08
	.zero		1


	//   ....[3]....
        /*00b8*/ 	.word	0x00000260
        /*00bc*/ 	.word	0x000000ff
        /*00c0*/ 	.word	0x00000040
        /*00c4*/ 	.short	0x0100
        /*00c6*/ 	.byte	0x08
	.zero		1


	//   ....[4]....
        /*00c8*/ 	.word	0x00000270
        /*00cc*/ 	.word	0x000000ff
        /*00d0*/ 	.word	0x00000010
        /*00d4*/ 	.short	0x0100
        /*00d6*/ 	.byte	0x08
	.zero		1


	//   ....[5]....
        /*00d8*/ 	.word	0x00000280
        /*00dc*/ 	.word	0x000000ff
        /*00e0*/ 	.word	0x00000048
        /*00e4*/ 	.short	0x0100
        /*00e6*/ 	.byte	0x08
	.zero		1


	//   ....[6]....
        /*00e8*/ 	.word	0x00000290
        /*00ec*/ 	.word	0x000000ff
        /*00f0*/ 	.word	0x00000018
        /*00f4*/ 	.short	0x0100
        /*00f6*/ 	.byte	0x08
	.zero		1


	//   ....[7]....
        /*00f8*/ 	.word	0x000002a0
        /*00fc*/ 	.word	0x000000ff
        /*0100*/ 	.word	0x00000050
        /*0104*/ 	.short	0x0100
        /*0106*/ 	.byte	0x08
	.zero		1


	//   ....[8]....
        /*0108*/ 	.word	0x000002b0
        /*010c*/ 	.word	0x000000ff
        /*0110*/ 	.word	0x00000020
        /*0114*/ 	.short	0x0100
        /*0116*/ 	.byte	0x08
	.zero		1


	//   ....[9]....
        /*0118*/ 	.word	0x000002c0
        /*011c*/ 	.word	0x000000ff
        /*0120*/ 	.word	0x00000058
        /*0124*/ 	.short	0x0100
        /*0126*/ 	.byte	0x08
	.zero		1


	//   ....[10]....
        /*0128*/ 	.word	0x000002d0
        /*012c*/ 	.word	0x000000ff
        /*0130*/ 	.word	0x00000028
        /*0134*/ 	.short	0x0100
        /*0136*/ 	.byte	0x08
	.zero		1


	//   ....[11]....
        /*0138*/ 	.word	0x000002e0
        /*013c*/ 	.word	0x000000ff
        /*0140*/ 	.word	0x00000060
        /*0144*/ 	.short	0x0100
        /*0146*/ 	.byte	0x08
	.zero		1


	//   ....[12]....
        /*0148*/ 	.word	0x000002f0
        /*014c*/ 	.word	0x000000ff
        /*0150*/ 	.word	0x00000030
        /*0154*/ 	.short	0x0100
        /*0156*/ 	.byte	0x08
	.zero		1


	//   ....[13]....
        /*0158*/ 	.word	0x00000300
        /*015c*/ 	.word	0x000000ff
        /*0160*/ 	.word	0x00000068
        /*0164*/ 	.short	0x0100
        /*0166*/ 	.byte	0x08
	.zero		1


	//   ....[14]....
        /*0168*/ 	.word	0x00000720
        /*016c*/ 	.word	0x000000ff
        /*0170*/ 	.word	0x00000080
        /*0174*/ 	.short	0x0100
        /*0176*/ 	.byte	0x06
	.zero		1


	//   ....[15]....
        /*0178*/ 	.word	0x000007a0
        /*017c*/ 	.word	0x000000ff
        /*0180*/ 	.word	0x00000088
        /*0184*/ 	.short	0x0100
        /*0186*/ 	.byte	0x06
	.zero		1


	//   ....[16]....
        /*0188*/ 	.word	0x00001720
        /*018c*/ 	.word	0x00000003
        /*0190*/ 	.word	0x00000000
        /*0194*/ 	.short	0x010a
        /*0196*/ 	.byte	0x3f
	.zero		1


	//   ....[17]....
        /*0198*/ 	.word	0x00001780
        /*019c*/ 	.word	0x00000003
        /*01a0*/ 	.word	0x00000000
        /*01a4*/ 	.short	0x010a
        /*01a6*/ 	.byte	0x3f
	.zero		1


	//   ....[18]....
        /*01a8*/ 	.word	0x00001b00
        /*01ac*/ 	.word	0x00000005
        /*01b0*/ 	.word	0x00000000
        /*01b4*/ 	.short	0x010a
        /*01b6*/ 	.byte	0x3f
	.zero		1


	//   ....[19]....
        /*01b8*/ 	.word	0x00001b40
        /*01bc*/ 	.word	0x00000005
        /*01c0*/ 	.word	0x00000000
        /*01c4*/ 	.short	0x010a
        /*01c6*/ 	.byte	0x3f
	.zero		1


	//   ....[20]....
        /*01c8*/ 	.word	0x00001da0
        /*01cc*/ 	.word	0x00000004
        /*01d0*/ 	.word	0x00000000
        /*01d4*/ 	.short	0x0101
        /*01d6*/ 	.byte	0x3f
	.zero		1


	//   ....[21]....
        /*01d8*/ 	.word	0x00001fc0
        /*01dc*/ 	.word	0x00000000
        /*01e0*/ 	.word	0x00000000
        /*01e4*/ 	.short	0x0101
        /*01e6*/ 	.byte	0x3f
	.zero		1


	//   ....[22]....
        /*01e8*/ 	.word	0x00006490
        /*01ec*/ 	.word	0x00000017
        /*01f0*/ 	.word	0x00000038
        /*01f4*/ 	.short	0x010a
        /*01f6*/ 	.byte	0x3f
	.zero		1


	//   ....[23]....
        /*01f8*/ 	.word	0x00006890
        /*01fc*/ 	.word	0x00000006
        /*0200*/ 	.word	0x00000088
        /*0204*/ 	.short	0x0101
        /*0206*/ 	.byte	0x3f
	.zero		1


	//   ....[24]....
        /*0208*/ 	.word	0x00006f80
        /*020c*/ 	.word	0x00000007
        /*0210*/ 	.word	0x00000000
        /*0214*/ 	.short	0x010a
        /*0216*/ 	.byte	0x3f
	.zero		1


	//   ....[25]....
        /*0218*/ 	.word	0x00007000
        /*021c*/ 	.word	0x00000006
        /*0220*/ 	.word	0x00000000
        /*0224*/ 	.short	0x010a
        /*0226*/ 	.byte	0x3f
	.zero		1


	//   ....[26]....
        /*0228*/ 	.word	0x00007090
        /*022c*/ 	.word	0x00000007
        /*0230*/ 	.word	0x00000000
        /*0234*/ 	.short	0x010a
        /*0236*/ 	.byte	0x3f
	.zero		1


	//   ....[27]....
        /*0238*/ 	.word	0x00007120
        /*023c*/ 	.word	0x00000006
        /*0240*/ 	.word	0x00000000
        /*0244*/ 	.short	0x010a
        /*0246*/ 	.byte	0x3f
	.zero		1


	//   ....[28]....
        /*0248*/ 	.word	0x000071b0
        /*024c*/ 	.word	0x00000007
        /*0250*/ 	.word	0x00000000
        /*0254*/ 	.short	0x010a
        /*0256*/ 	.byte	0x3f
	.zero		1


	//   ....[29]....
        /*0258*/ 	.word	0x00007240
        /*025c*/ 	.word	0x00000006
        /*0260*/ 	.word	0x00000000
        /*0264*/ 	.short	0x010a
        /*0266*/ 	.byte	0x3f
	.zero		1


	//   ....[30]....
        /*0268*/ 	.word	0x000072d0
        /*026c*/ 	.word	0x00000005
        /*0270*/ 	.word	0x00000000
        /*0274*/ 	.short	0x010a
        /*0276*/ 	.byte	0x3f
	.zero		1


	//   ....[31]....
        /*0278*/ 	.word	0x00007330
        /*027c*/ 	.word	0x00000003
        /*0280*/ 	.word	0x00000000
        /*0284*/ 	.short	0x010a
        /*0286*/ 	.byte	0x3f
	.zero		1


	//   ....[32]....
        /*0288*/ 	.word	0x00007380
        /*028c*/ 	.word	0x00000005
        /*0290*/ 	.word	0x00000000
        /*0294*/ 	.short	0x010a
        /*0296*/ 	.byte	0x3f
	.zero		1


	//   ....[33]....
        /*0298*/ 	.word	0x00007450
        /*029c*/ 	.word	0x00000017
        /*02a0*/ 	.word	0x00000038
        /*02a4*/ 	.short	0x010a
        /*02a6*/ 	.byte	0x3f
	.zero		1


	//   ....[34]....
        /*02a8*/ 	.word	0x00007520
        /*02ac*/ 	.word	0x00000007
        /*02b0*/ 	.word	0x00000000
        /*02b4*/ 	.short	0x010a
        /*02b6*/ 	.byte	0x3f
	.zero		1


	//   ....[35]....
        /*02b8*/ 	.word	0x00007570
        /*02bc*/ 	.word	0x00000006
        /*02c0*/ 	.word	0x00000000
        /*02c4*/ 	.short	0x010a
        /*02c6*/ 	.byte	0x3f
	.zero		1


	//   ....[36]....
        /*02c8*/ 	.word	0x000075c0
        /*02cc*/ 	.word	0x00000007
        /*02d0*/ 	.word	0x00000000
        /*02d4*/ 	.short	0x010a
        /*02d6*/ 	.byte	0x3f
	.zero		1


	//   ....[37]....
        /*02d8*/ 	.word	0x00007610
        /*02dc*/ 	.word	0x00000006
        /*02e0*/ 	.word	0x00000000
        /*02e4*/ 	.short	0x010a
        /*02e6*/ 	.byte	0x3f
	.zero		1


	//   ....[38]....
        /*02e8*/ 	.word	0x00007660
        /*02ec*/ 	.word	0x00000007
        /*02f0*/ 	.word	0x00000000
        /*02f4*/ 	.short	0x010a
        /*02f6*/ 	.byte	0x3f
	.zero		1


	//   ....[39]....
        /*02f8*/ 	.word	0x000076b0
        /*02fc*/ 	.word	0x00000006
        /*0300*/ 	.word	0x00000000
        /*0304*/ 	.short	0x010a
        /*0306*/ 	.byte	0x3f
	.zero		1


	//----- nvinfo : EIATTR_NUM_MBARRIERS
	.align		4
.L_35:
        /*0308*/ 	.byte	0x03, 0x38
        /*030a*/ 	.short	0x0010


	//----- nvinfo : EIATTR_EXIT_INSTR_OFFSETS
	.align		4
        /*030c*/ 	.byte	0x04, 0x1c
        /*030e*/ 	.short	(.L_37 - .L_36)


	//   ....[0]....
.L_36:
        /*0310*/ 	.word	0x000009c0


	//   ....[1]....
        /*0314*/ 	.word	0x000011d0


	//   ....[2]....
        /*0318*/ 	.word	0x00005c20


	//   ....[3]....
        /*031c*/ 	.word	0x00006180


	//   ....[4]....
        /*0320*/ 	.word	0x00007320


	//----- nvinfo : EIATTR_MAX_THREADS
	.align		4
.L_37:
        /*0324*/ 	.byte	0x04, 0x05
        /*0326*/ 	.short	(.L_39 - .L_38)
.L_38:
        /*0328*/ 	.word	0x00000180
        /*032c*/ 	.word	0x00000001
        /*0330*/ 	.word	0x00000001


	//----- nvinfo : EIATTR_CRS_STACK_SIZE
	.align		4
.L_39:
        /*0334*/ 	.byte	0x04, 0x1e
        /*0336*/ 	.short	(.L_41 - .L_40)
.L_40:
        /*0338*/ 	.word	0x00000000


	//----- nvinfo : EIATTR_CBANK_PARAM_SIZE
	.align		4
.L_41:
        /*033c*/ 	.byte	0x03, 0x19
        /*033e*/ 	.short	0x0470


	//----- nvinfo : EIATTR_PARAM_CBANK
	.align		4
        /*0340*/ 	.byte	0x04, 0x0a
        /*0342*/ 	.short	(.L_43 - .L_42)
	.align		4
.L_42:
        /*0344*/ 	.word	index@(.nv.constant0._ZN7cutlass13device_kernelINS_4gemm6kernel13GemmUniversalIN4cute5tupleIJiiiiEEENS1_10collective13CollectiveMmaINS1_34MainloopSm90TmaGmmaWarpSpecializedILi7ENS5_IJNS4_1CILi1EEENSA_ILi2EEESB_EEENS1_35KernelTmaWarpSpecializedCooperativeEEENS5_IJNSA_ILi128EEESG_NSA_ILi32EEEEEEfNS5_IJlSB_lEEEfSJ_NS4_8TiledMMAINS4_8MMA_AtomIJNS4_4SM904GMMA30MMA_64x128x8_F32TF32TF32_SS_TNILNSN_7ScaleInE1ELSP_1EEEEEENS4_6LayoutINS5_IJSC_SB_SB_EEENS5_IJSB_NSA_ILi0EEESU_EEEEENS5_IJNS4_10UnderscoreESX_SX_EEEEENS4_23SM90_TMA_LOAD_MULTICASTENS4_14ComposedLayoutINS4_7SwizzleILi3ELi4ELi3EEENS4_18smem_ptr_flag_bitsILi32EEENSS_INS5_IJNSA_ILi8EEESH_EEENS5_IJSH_SB_EEEEEEEvNS4_8identityENS4_13SM90_TMA_LOADES1A_vS1B_EENS_8epilogue10collective6detail29Sm90TmaWarpSpecializedAdapterINS1F_15DefaultEpilogueIfSJ_SJ_NS1E_6thread17LinearCombinationIfLi1EffLNS1J_9ScaleType4KindE0ELNS_15FloatRoundStyleE2EfEENS1_15EpilogueDefaultEEEEEvvEEEEvNT_6ParamsE)
        /*0348*/ 	.short	0x0210
        /*034a*/ 	.short	0x0470


	//----- nvinfo : EIATTR_SW_WAR
	.align		4
.L_43:
        /*034c*/ 	.byte	0x04, 0x36
        /*034e*/ 	.short	(.L_45 - .L_44)
.L_44:
        /*0350*/ 	.word	0x00000008
.L_45:


//--------------------- .nv.callgraph             --------------------------
	.section	.nv.callgraph,"",@"SHT_CUDA_CALLGRAPH"
	.align	4
	.sectionentsize	8
	.align		4
        /*0000*/ 	.word	0x00000000
	.align		4
        /*0004*/ 	.word	0xffffffff
	.align		4
        /*0008*/ 	.word	index@(_ZN7cutlass13device_kernelINS_4gemm6kernel13GemmUniversalIN4cute5tupleIJiiiiEEENS1_10collective13CollectiveMmaINS1_34MainloopSm90TmaGmmaWarpSpecializedILi7ENS5_IJNS4_1CILi1EEENSA_ILi2EEESB_EEENS1_35KernelTmaWarpSpecializedCooperativeEEENS5_IJNSA_ILi128EEESG_NSA_ILi32EEEEEEfNS5_IJlSB_lEEEfSJ_NS4_8TiledMMAINS4_8MMA_AtomIJNS4_4SM904GMMA30MMA_64x128x8_F32TF32TF32_SS_TNILNSN_7ScaleInE1ELSP_1EEEEEENS4_6LayoutINS5_IJSC_SB_SB_EEENS5_IJSB_NSA_ILi0EEESU_EEEEENS5_IJNS4_10UnderscoreESX_SX_EEEEENS4_23SM90_TMA_LOAD_MULTICASTENS4_14ComposedLayoutINS4_7SwizzleILi3ELi4ELi3EEENS4_18smem_ptr_flag_bitsILi32EEENSS_INS5_IJNSA_ILi8EEESH_EEENS5_IJSH_SB_EEEEEEEvNS4_8identityENS4_13SM90_TMA_LOADES1A_vS1B_EENS_8epilogue10collective6detail29Sm90TmaWarpSpecializedAdapterINS1F_15DefaultEpilogueIfSJ_SJ_NS1E_6thread17LinearCombinationIfLi1EffLNS1J_9ScaleType4KindE0ELNS_15FloatRoundStyleE2EfEENS1_15EpilogueDefaultEEEEEvvEEEEvNT_6ParamsE)
	.align		4
        /*000c*/ 	.word	index@(__assertfail)
	.align		4
        /*0010*/ 	.word	0x00000000
	.align		4
        /*0014*/ 	.word	0xfffffffe
	.align		4
        /*0018*/ 	.word	0x00000000
	.align		4
        /*001c*/ 	.word	0xfffffffd
	.align		4
        /*0020*/ 	.word	0x00000000
	.align		4
        /*0024*/ 	.word	0xfffffffc


//--------------------- .nv.constant4             --------------------------
	.section	.nv.constant4,"a",@progbits
	.align	8
	.align		8
.nv.constant4:
        /*0000*/ 	.dword	__assertfail
	.align		8
        /*0008*/ 	.dword	__unnamed_1
	.align		8
        /*0010*/ 	.dword	_ZN40_INTERNAL_c4d61102_4_k_cu_7556a43a_203474cuda3std3__45__cpo5beginE
	.align		8
        /*0018*/ 	.dword	_ZN40_INTERNAL_c4d61102_4_k_cu_7556a43a_203474cuda3std3__45__cpo3endE
	.align		8
        /*0020*/ 	.dword	_ZN40_INTERNAL_c4d61102_4_k_cu_7556a43a_203474cuda3std3__45__cpo6cbeginE
	.align		8
        /*0028*/ 	.dword	_ZN40_INTERNAL_c4d61102_4_k_cu_7556a43a_203474cuda3std3__45__cpo4cendE
	.align		8
        /*0030*/ 	.dword	_ZN40_INTERNAL_c4d61102_4_k_cu_7556a43a_203474cuda3std3__442_GLOBAL__N__c4d61102_4_k_cu_7556a43a_203476ignoreE
	.align		8
        /*0038*/ 	.dword	_ZN40_INTERNAL_c4d61102_4_k_cu_7556a43a_203474cuda3std3__419piecewise_constructE
	.align		8
        /*0040*/ 	.dword	_ZN40_INTERNAL_c4d61102_4_k_cu_7556a43a_203474cuda3std3__48in_placeE
	.align		8
        /*0048*/ 	.dword	_ZN40_INTERNAL_c4d61102_4_k_cu_7556a43a_203474cuda3std6ranges3__45__cpo4swapE
	.align		8
        /*0050*/ 	.dword	_ZN40_INTERNAL_c4d61102_4_k_cu_7556a43a_203474cuda3std6ranges3__45__cpo9iter_moveE
	.align		8
        /*0058*/ 	.dword	_ZN40_INTERNAL_c4d61102_4_k_cu_7556a43a_203474cute7productE
	.align		8
        /*0060*/ 	.dword	_ZN40_INTERNAL_c4d61102_4_k_cu_7556a43a_203474cute1_E
	.align		8
        /*0068*/ 	.dword	$str$22
	.align		8
        /*0070*/ 	.dword	$str$23


//--------------------- .text._ZN7cutlass13device_kernelINS_4gemm6kernel13GemmUniversalIN4cute5tupleIJiiiiEEENS1_10collective13CollectiveMmaINS1_34MainloopSm90TmaGmmaWarpSpecializedILi7ENS5_IJNS4_1CILi1EEENSA_ILi2EEESB_EEENS1_35KernelTmaWarpSpecializedCooperativeEEENS5_IJNSA_ILi128EEESG_NSA_ILi32EEEEEEfNS5_IJlSB_lEEEfSJ_NS4_8TiledMMAINS4_8MMA_AtomIJNS4_4SM904GMMA30MMA_64x128x8_F32TF32TF32_SS_TNILNSN_7ScaleInE1ELSP_1EEEEEENS4_6LayoutINS5_IJSC_SB_SB_EEENS5_IJSB_NSA_ILi0EEESU_EEEEENS5_IJNS4_10UnderscoreESX_SX_EEEEENS4_23SM90_TMA_LOAD_MULTICASTENS4_14ComposedLayoutINS4_7SwizzleILi3ELi4ELi3EEENS4_18smem_ptr_flag_bitsILi32EEENSS_INS5_IJNSA_ILi8EEESH_EEENS5_IJSH_SB_EEEEEEEvNS4_8identityENS4_13SM90_TMA_LOADES1A_vS1B_EENS_8epilogue10collective6detail29Sm90TmaWarpSpecializedAdapterINS1F_15DefaultEpilogueIfSJ_SJ_NS1E_6thread17LinearCombinationIfLi1EffLNS1J_9ScaleType4KindE0ELNS_15FloatRoundStyleE2EfEENS1_15EpilogueDefaultEEEEEvvEEEEvNT_6ParamsE --------------------------
	.section	.text._ZN7cutlass13device_kernelINS_4gemm6kernel13GemmUniversalIN4cute5tupleIJiiiiEEENS1_10collective13CollectiveMmaINS1_34MainloopSm90TmaGmmaWarpSpecializedILi7ENS5_IJNS4_1CILi1EEENSA_ILi2EEESB_EEENS1_35KernelTmaWarpSpecializedCooperativeEEENS5_IJNSA_ILi128EEESG_NSA_ILi32EEEEEEfNS5_IJlSB_lEEEfSJ_NS4_8TiledMMAINS4_8MMA_AtomIJNS4_4SM904GMMA30MMA_64x128x8_F32TF32TF32_SS_TNILNSN_7ScaleInE1ELSP_1EEEEEENS4_6LayoutINS5_IJSC_SB_SB_EEENS5_IJSB_NSA_ILi0EEESU_EEEEENS5_IJNS4_10UnderscoreESX_SX_EEEEENS4_23SM90_TMA_LOAD_MULTICASTENS4_14ComposedLayoutINS4_7SwizzleILi3ELi4ELi3EEENS4_18smem_ptr_flag_bitsILi32EEENSS_INS5_IJNSA_ILi8EEESH_EEENS5_IJSH_SB_EEEEEEEvNS4_8identityENS4_13SM90_TMA_LOADES1A_vS1B_EENS_8epilogue10collective6detail29Sm90TmaWarpSpecializedAdapterINS1F_15DefaultEpilogueIfSJ_SJ_NS1E_6thread17LinearCombinationIfLi1EffLNS1J_9ScaleType4KindE0ELNS_15FloatRoundStyleE2EfEENS1_15EpilogueDefaultEEEEEvvEEEEvNT_6ParamsE,"ax",@progbits
	.align	128
.text._ZN7cutlass13device_kernelINS_4gemm6kernel13GemmUniversalIN4cute5tupleIJiiiiEEENS1_10collective13CollectiveMmaINS1_34MainloopSm90TmaGmmaWarpSpecializedILi7ENS5_IJNS4_1CILi1EEENSA_ILi2EEESB_EEENS1_35KernelTmaWarpSpecializedCooperativeEEENS5_IJNSA_ILi128EEESG_NSA_ILi32EEEEEEfNS5_IJlSB_lEEEfSJ_NS4_8TiledMMAINS4_8MMA_AtomIJNS4_4SM904GMMA30MMA_64x128x8_F32TF32TF32_SS_TNILNSN_7ScaleInE1ELSP_1EEEEEENS4_6LayoutINS5_IJSC_SB_SB_EEENS5_IJSB_NSA_ILi0EEESU_EEEEENS5_IJNS4_10UnderscoreESX_SX_EEEEENS4_23SM90_TMA_LOAD_MULTICASTENS4_14ComposedLayoutINS4_7SwizzleILi3ELi4ELi3EEENS4_18smem_ptr_flag_bitsILi32EEENSS_INS5_IJNSA_ILi8EEESH_EEENS5_IJSH_SB_EEEEEEEvNS4_8identityENS4_13SM90_TMA_LOADES1A_vS1B_EENS_8epilogue10collective6detail29Sm90TmaWarpSpecializedAdapterINS1F_15DefaultEpilogueIfSJ_SJ_NS1E_6thread17LinearCombinationIfLi1EffLNS1J_9ScaleType4KindE0ELNS_15FloatRoundStyleE2EfEENS1_15EpilogueDefaultEEEEEvvEEEEvNT_6ParamsE:
        .type           _ZN7cutlass13device_kernelINS_4gemm6kernel13GemmUniversalIN4cute5tupleIJiiiiEEENS1_10collective13CollectiveMmaINS1_34MainloopSm90TmaGmmaWarpSpecializedILi7ENS5_IJNS4_1CILi1EEENSA_ILi2EEESB_EEENS1_35KernelTmaWarpSpecializedCooperativeEEENS5_IJNSA_ILi128EEESG_NSA_ILi32EEEEEEfNS5_IJlSB_lEEEfSJ_NS4_8TiledMMAINS4_8MMA_AtomIJNS4_4SM904GMMA30MMA_64x128x8_F32TF32TF32_SS_TNILNSN_7ScaleInE1ELSP_1EEEEEENS4_6LayoutINS5_IJSC_SB_SB_EEENS5_IJSB_NSA_ILi0EEESU_EEEEENS5_IJNS4_10UnderscoreESX_SX_EEEEENS4_23SM90_TMA_LOAD_MULTICASTENS4_14ComposedLayoutINS4_7SwizzleILi3ELi4ELi3EEENS4_18smem_ptr_flag_bitsILi32EEENSS_INS5_IJNSA_ILi8EEESH_EEENS5_IJSH_SB_EEEEEEEvNS4_8identityENS4_13SM90_TMA_LOADES1A_vS1B_EENS_8epilogue10collective6detail29Sm90TmaWarpSpecializedAdapterINS1F_15DefaultEpilogueIfSJ_SJ_NS1E_6thread17LinearCombinationIfLi1EffLNS1J_9ScaleType4KindE0ELNS_15FloatRoundStyleE2EfEENS1_15EpilogueDefaultEEEEEvvEEEEvNT_6ParamsE,@function
        .size           _ZN7cutlass13device_kernelINS_4gemm6kernel13GemmUniversalIN4cute5tupleIJiiiiEEENS1_10collective13CollectiveMmaINS1_34MainloopSm90TmaGmmaWarpSpecializedILi7ENS5_IJNS4_1CILi1EEENSA_ILi2EEESB_EEENS1_35KernelTmaWarpSpecializedCooperativeEEENS5_IJNSA_ILi128EEESG_NSA_ILi32EEEEEEfNS5_IJlSB_lEEEfSJ_NS4_8TiledMMAINS4_8MMA_AtomIJNS4_4SM904GMMA30MMA_64x128x8_F32TF32TF32_SS_TNILNSN_7ScaleInE1ELSP_1EEEEEENS4_6LayoutINS5_IJSC_SB_SB_EEENS5_IJSB_NSA_ILi0EEESU_EEEEENS5_IJNS4_10UnderscoreESX_SX_EEEEENS4_23SM90_TMA_LOAD_MULTICASTENS4_14ComposedLayoutINS4_7SwizzleILi3ELi4ELi3EEENS4_18smem_ptr_flag_bitsILi32EEENSS_INS5_IJNSA_ILi8EEESH_EEENS5_IJSH_SB_EEEEEEEvNS4_8identityENS4_13SM90_TMA_LOADES1A_vS1B_EENS_8epilogue10collective6detail29Sm90TmaWarpSpecializedAdapterINS1F_15DefaultEpilogueIfSJ_SJ_NS1E_6thread17LinearCombinationIfLi1EffLNS1J_9ScaleType4KindE0ELNS_15FloatRoundStyleE2EfEENS1_15EpilogueDefaultEEEEEvvEEEEvNT_6ParamsE,(.L_x_205 - _ZN7cutlass13device_kernelINS_4gemm6kernel13GemmUniversalIN4cute5tupleIJiiiiEEENS1_10collective13CollectiveMmaINS1_34MainloopSm90TmaGmmaWarpSpecializedILi7ENS5_IJNS4_1CILi1EEENSA_ILi2EEESB_EEENS1_35KernelTmaWarpSpecializedCooperativeEEENS5_IJNSA_ILi128EEESG_NSA_ILi32EEEEEEfNS5_IJlSB_lEEEfSJ_NS4_8TiledMMAINS4_8MMA_AtomIJNS4_4SM904GMMA30MMA_64x128x8_F32TF32TF32_SS_TNILNSN_7ScaleInE1ELSP_1EEEEEENS4_6LayoutINS5_IJSC_SB_SB_EEENS5_IJSB_NSA_ILi0EEESU_EEEEENS5_IJNS4_10UnderscoreESX_SX_EEEEENS4_23SM90_TMA_LOAD_MULTICASTENS4_14ComposedLayoutINS4_7SwizzleILi3ELi4ELi3EEENS4_18smem_ptr_flag_bitsILi32EEENSS_INS5_IJNSA_ILi8EEESH_EEENS5_IJSH_SB_EEEEEEEvNS4_8identityENS4_13SM90_TMA_LOADES1A_vS1B_EENS_8epilogue10collective6detail29Sm90TmaWarpSpecializedAdapterINS1F_15DefaultEpilogueIfSJ_SJ_NS1E_6thread17LinearCombinationIfLi1EffLNS1J_9ScaleType4KindE0ELNS_15FloatRoundStyleE2EfEENS1_15EpilogueDefaultEEEEEvvEEEEvNT_6ParamsE)
        .other          _ZN7cutlass13device_kernelINS_4gemm6kernel13GemmUniversalIN4cute5tupleIJiiiiEEENS1_10collective13CollectiveMmaINS1_34MainloopSm90TmaGmmaWarpSpecializedILi7ENS5_IJNS4_1CILi1EEENSA_ILi2EEESB_EEENS1_35KernelTmaWarpSpecializedCooperativeEEENS5_IJNSA_ILi128EEESG_NSA_ILi32EEEEEEfNS5_IJlSB_lEEEfSJ_NS4_8TiledMMAINS4_8MMA_AtomIJNS4_4SM904GMMA30MMA_64x128x8_F32TF32TF32_SS_TNILNSN_7ScaleInE1ELSP_1EEEEEENS4_6LayoutINS5_IJSC_SB_SB_EEENS5_IJSB_NSA_ILi0EEESU_EEEEENS5_IJNS4_10UnderscoreESX_SX_EEEEENS4_23SM90_TMA_LOAD_MULTICASTENS4_14ComposedLayoutINS4_7SwizzleILi3ELi4ELi3EEENS4_18smem_ptr_flag_bitsILi32EEENSS_INS5_IJNSA_ILi8EEESH_EEENS5_IJSH_SB_EEEEEEEvNS4_8identityENS4_13SM90_TMA_LOADES1A_vS1B_EENS_8epilogue10collective6detail29Sm90TmaWarpSpecializedAdapterINS1F_15DefaultEpilogueIfSJ_SJ_NS1E_6thread17LinearCombinationIfLi1EffLNS1J_9ScaleType4KindE0ELNS_15FloatRoundStyleE2EfEENS1_15EpilogueDefaultEEEEEvvEEEEvNT_6ParamsE,@"STO_CUDA_ENTRY STV_DEFAULT"
_ZN7cutlass13device_kernelINS_4gemm6kernel13GemmUniversalIN4cute5tupleIJiiiiEEENS1_10collective13CollectiveMmaINS1_34MainloopSm90TmaGmmaWarpSpecializedILi7ENS5_IJNS4_1CILi1EEENSA_ILi2EEESB_EEENS1_35KernelTmaWarpSpecializedCooperativeEEENS5_IJNSA_ILi128EEESG_NSA_ILi32EEEEEEfNS5_IJlSB_lEEEfSJ_NS4_8TiledMMAINS4_8MMA_AtomIJNS4_4SM904GMMA30MMA_64x128x8_F32TF32TF32_SS_TNILNSN_7ScaleInE1ELSP_1EEEEEENS4_6LayoutINS5_IJSC_SB_SB_EEENS5_IJSB_NSA_ILi0EEESU_EEEEENS5_IJNS4_10UnderscoreESX_SX_EEEEENS4_23SM90_TMA_LOAD_MULTICASTENS4_14ComposedLayoutINS4_7SwizzleILi3ELi4ELi3EEENS4_18smem_ptr_flag_bitsILi32EEENSS_INS5_IJNSA_ILi8EEESH_EEENS5_IJSH_SB_EEEEEEEvNS4_8identityENS4_13SM90_TMA_LOADES1A_vS1B_EENS_8epilogue10collective6detail29Sm90TmaWarpSpecializedAdapterINS1F_15DefaultEpilogueIfSJ_SJ_NS1E_6thread17LinearCombinationIfLi1EffLNS1J_9ScaleType4KindE0ELNS_15FloatRoundStyleE2EfEENS1_15EpilogueDefaultEEEEEvvEEEEvNT_6ParamsE:
[----:B------:R-:W0:Y:S01]  /*0000*/  LDC R1, c[0x0][0x28] ;  /* 0x00000a00ff017b82 */ /* 0x000e220000000800 */
[----:B------:R-:W1:Y:S01]  /*0010*/  S2R R94, SR_TID.X ;  /* 0x00000000005e7919 */ /* 0x000e620000002100 */
[----:B------:R-:W-:Y:S01]  /*0020*/  ELECT P0, URZ, PT ;  /* 0x00000000003f782f */ /* 0x000fe20003800000 */
[----:B------:R-:W-:Y:S01]  /*0030*/  BSSY B0, `(.L_x_0) ;  /* 0x000000f000007945 */ /* 0x000fe20003800000 */
[--C-:B-1----:R-:W-:Y:S02]  /*0040*/  SHF.R.U32.HI R0, RZ, 0x5, R94.reuse ;  /* 0x00000005ff007819 */ /* 0x102fe4000001165e */
[----:B------:R-:W-:-:S03]  /*0050*/  SHF.R.U32.HI R6, RZ, 0x7, R94 ;  /* 0x00000007ff067819 */ /* 0x000fc6000001165e */
[----:B------:R-:W1:Y:S04]  /*0060*/  SHFL.IDX PT, R3, R0, RZ, 0x1f ;  /* 0x00001fff00037589 */ /* 0x000e6800000e0000 */
[----:B------:R2:W3:Y:S01]  /*0070*/  SHFL.IDX PT, R2, R6, RZ, 0x1f ;  /* 0x00001fff06027589 */ /* 0x0004e200000e0000 */
[----:B-1----:R-:W-:-:S13]  /*0080*/  ISETP.NE.OR P0, PT, R3, RZ, !P0 ;  /* 0x000000ff0300720c */ /* 0x002fda0004705670 */
[----:B0-23--:R-:W-:Y:S05]  /*0090*/  @P0 BRA `(.L_x_1) ;  /* 0x0000000000200947 */ /* 0x00dfea0003800000 */
[----:B------:R-:W-:Y:S02]  /*00a0*/  ULDC.64 UR4, c[0x0][0x198] ;  /* 0x0000660000047ab9 */ /* 0x000fe40000000a00 */
[----:B------:R-:W-:Y:S02]  /*00b0*/  UIADD3 UR6, UP0, UR4, 0xf0, URZ ;  /* 0x000000f004067890 */ /* 0x000fe4000ff1e03f */
[----:B------:R-:W-:Y:S02]  /*00c0*/  UIADD3 UR4, UP1, UR4, 0x1f0, URZ ;  /* 0x000001f004047890 */ /* 0x000fe4000ff3e03f */
[----:B------:R-:W-:Y:S02]  /*00d0*/  UIADD3.X UR7, URZ, UR5, URZ, UP0, !UPT ;  /* 0x000000053f077290 */ /* 0x000fe400087fe43f */
[----:B------:R-:W-:-:S07]  /*00e0*/  UIADD3.X UR5, URZ, UR5, URZ, UP1, !UPT ;  /* 0x000000053f057290 */ /* 0x000fce0008ffe43f */
[----:B------:R0:W-:Y:S02]  /*00f0*/  UTMACCTL.PF [UR6] ;  /* 0x00000000060079b9 */ /* 0x0001e40008040000 */
[----:B------:R0:W-:Y:S02]  /*0100*/  UTMACCTL.PF [UR4] ;  /* 0x00000000040079b9 */ /* 0x0001e40008040000 */
[----:B0-----:R-:W-:Y:S01]  /*0110*/  NOP ;  /* 0x0000000000007918 */ /* 0x001fe20000000000 */
.L_x_1:
[----:B------:R-:W-:Y:S05]  /*0120*/  BSYNC B0 ;  /* 0x0000000000007941 */ /* 0x000fea0003800000 */
.L_x_0:
[----:B------:R-:W0:Y:S02]  /*0130*/  SHFL.IDX PT, R5, R0, RZ, 0x1f ;  /* 0x00001fff00057589 */ /* 0x000e2400000e0000 */
[----:B0-----:R-:W-:-:S13]  /*0140*/  ISETP.NE.AND P0, PT, R5, RZ, PT ;  /* 0x000000ff0500720c */ /* 0x001fda0003f05270 */
[----:B------:R-:W-:Y:S05]  /*0150*/  @P0 BRA `(.L_x_2) ;  /* 0x0000000000700947 */ /* 0x000fea0003800000 */
[----:B------:R-:W0:Y:S01]  /*0160*/  S2UR UR8, SR_CgaCtaId ;  /* 0x00000000000879c3 */ /* 0x000e220000008800 */
[----:B------:R-:W-:Y:S01]  /*0170*/  UMOV UR4, 0x400 ;  /* 0x0000040000047882 */ /* 0x000fe20000000000 */
[----:B------:R-:W-:Y:S01]  /*0180*/  UMOV UR5, 0x1 ;  /* 0x0000000100057882 */ /* 0x000fe20000000000 */
[----:B------:R-:W-:Y:S01]  /*0190*/  UMOV UR6, 0x4 ;  /* 0x0000000400067882 */ /* 0x000fe20000000000 */
[----:B------:R-:W-:Y:S01]  /*01a0*/  ELECT P0, URZ, PT ;  /* 0x00000000003f782f */ /* 0x000fe20003800000 */
[----:B------:R-:W-:-:S04]  /*01b0*/  UIADD3 UR6, -UR6, 0x100000, URZ ;  /* 0x0010000006067890 */ /* 0x000fc8000fffe13f */
[----:B------:R-:W-:Y:S02]  /*01c0*/  USHF.L.U32 UR7, UR6, 0xb, URZ ;  /* 0x0000000b06077899 */ /* 0x000fe4000800063f */
[----:B------:R-:W-:Y:S02]  /*01d0*/  USHF.L.U32 UR6, UR6, 0x1, URZ ;  /* 0x0000000106067899 */ /* 0x000fe4000800063f */
[----:B0-----:R-:W-:Y:S02]  /*01e0*/  ULEA UR8, UR8, UR4, 0x18 ;  /* 0x0000000408087291 */ /* 0x001fe4000f8ec03f */
[----:B------:R-:W-:-:S04]  /*01f0*/  UIADD3 UR4, -UR5, 0x100000, URZ ;  /* 0x0010000005047890 */ /* 0x000fc8000fffe13f */
[----:B------:R-:W-:Y:S02]  /*0200*/  USHF.L.U32 UR5, UR4, 0xb, URZ ;  /* 0x0000000b04057899 */ /* 0x000fe4000800063f */
[----:B------:R-:W-:Y:S01]  /*0210*/  USHF.L.U32 UR4, UR4, 0x1, URZ ;  /* 0x0000000104047899 */ /* 0x000fe2000800063f */
[----:B------:R-:W0:Y:S11]  /*0220*/  FENCE.VIEW.ASYNC.S ;  /* 0x00000000000073c6 */ /* 0x000e360000000000 */
[----:B0-----:R0:W1:Y:S01]  /*0230*/  SYNCS.EXCH.64 URZ, [UR8], UR4 ;  /* 0x00000004083f75b2 */ /* 0x0010620008000100 */
[----:B------:R0:W2:Y:S01]  /*0240*/  SYNCS.EXCH.64 URZ, [UR8+0x38], UR6 ;  /* 0x00003806083f75b2 */ /* 0x0000a20008000100 */
[----:B------:R0:W3:Y:S01]  /*0250*/  SYNCS.EXCH.64 URZ, [UR8+0x8], UR4 ;  /* 0x00000804083f75b2 */ /* 0x0000e20008000100 */
[----:B------:R0:W4:Y:S01]  /*0260*/  SYNCS.EXCH.64 URZ, [UR8+0x40], UR6 ;  /* 0x00004006083f75b2 */ /* 0x0001220008000100 */
[----:B------:R0:W0:Y:S01]  /*0270*/  SYNCS.EXCH.64 URZ, [UR8+0x10], UR4 ;  /* 0x00001004083f75b2 */ /* 0x0000220008000100 */
        /* <DEDUP_REMOVED lines=9> */
[----:B------:R-:W-:Y:S01]  /*0310*/  NOP ;  /* 0x0000000000007918 */ /* 0x000fe20000000000 */
.L_x_2:
[----:B------:R-:W-:Y:S01]  /*0320*/  SHF.R.S32.HI R7, RZ, 0x1f, R94 ;  /* 0x0000001fff077819 */ /* 0x000fe2000001145e */
[----:B------:R-:W5:Y:S01]  /*0330*/  SHFL.IDX PT, R0, R0, RZ, 0x1f ;  /* 0x00001fff00007589 */ /* 0x000f6200000e0000 */
[----:B0-----:R-:W0:Y:S01]  /*0340*/  S2UR UR8, SR_CTAID.X ;  /* 0x00000000000879c3 */ /* 0x001e220000002500 */
[----:B------:R-:W-:Y:S02]  /*0350*/  ELECT P0, URZ, PT ;  /* 0x00000000003f782f */ /* 0x000fe40003800000 */
[----:B------:R-:W-:Y:S01]  /*0360*/  LEA.HI R7, R7, R94, RZ, 0x7 ;  /* 0x0000005e07077211 */ /* 0x000fe200078f38ff */
[----:B------:R-:W1:Y:S01]  /*0370*/  S2R R4, SR_CTAID.Y ;  /* 0x0000000000047919 */ /* 0x000e620000002600 */
[----:B------:R-:W-:Y:S01]  /*0380*/  ULDC UR4, c[0x0][0x154] ;  /* 0x0000550000047ab9 */ /* 0x000fe20000000800 */
[----:B------:R-:W-:Y:S01]  /*0390*/  NOP ;  /* 0x0000000000007918 */ /* 0x000fe20000000000 */
[----:B------:R-:W-:Y:S01]  /*03a0*/  LOP3.LUT R7, R7, 0xffffff80, RZ, 0xc0, !PT ;  /* 0xffffff8007077812 */ /* 0x000fe200078ec0ff */
[----:B------:R-:W-:Y:S01]  /*03b0*/  NOP ;  /* 0x0000000000007918 */ /* 0x000fe20000000000 */
[----:B------:R-:W2:Y:S03]  /*03c0*/  LDC R14, c[0x0][0x140] ;  /* 0x00005000ff0e7b82 */ /* 0x000ea60000000800 */
[----:B------:R-:W-:-:S05]  /*03d0*/  IMAD.IADD R7, R94, 0x1, -R7 ;  /* 0x000000015e077824 */ /* 0x000fca00078e0a07 */
[----:B------:R-:W-:Y:S01]  /*03e0*/  SHF.R.S32.HI R8, RZ, 0x1f, R7 ;  /* 0x0000001fff087819 */ /* 0x000fe20000011407 */
[----:B------:R-:W3:Y:S01]  /*03f0*/  LDC R12, c[0x0][0x144] ;  /* 0x00005100ff0c7b82 */ /* 0x000ee20000000800 */
[----:B------:R-:W-:Y:S02]  /*0400*/  LOP3.LUT P2, RZ, R7, 0x7, RZ, 0xc0, !PT ;  /* 0x0000000707ff7812 */ /* 0x000fe4000784c0ff */
[----:B------:R-:W-:Y:S02]  /*0410*/  LEA.HI R8, R8, R7, RZ, 0x3 ;  /* 0x0000000708087211 */ /* 0x000fe400078f18ff */
[----:B-----5:R-:W-:Y:S02]  /*0420*/  ISETP.NE.OR P0, PT, R0, RZ, !P0 ;  /* 0x000000ff0000720c */ /* 0x020fe40004705670 */
[--C-:B------:R-:W-:Y:S02]  /*0430*/  SHF.R.S32.HI R0, RZ, 0x3, R8.reuse ;  /* 0x00000003ff007819 */ /* 0x100fe40000011408 */
[----:B------:R-:W-:-:S02]  /*0440*/  SHF.R.S32.HI R9, RZ, 0x1f, R8 ;  /* 0x0000001fff097819 */ /* 0x000fc40000011408 */
[----:B------:R-:W-:Y:S02]  /*0450*/  SHF.R.S32.HI R8, RZ, 0x1f, R5 ;  /* 0x0000001fff087819 */ /* 0x000fe40000011405 */
[----:B------:R-:W-:Y:S02]  /*0460*/  LEA.HI R9, R9, R0, RZ, 0x2 ;  /* 0x0000000009097211 */ /* 0x000fe400078f10ff */
[----:B------:R-:W-:Y:S02]  /*0470*/  LEA.HI R8, R8, R5, RZ, 0x2 ;  /* 0x0000000508087211 */ /* 0x000fe400078f10ff */
[----:B-1----:R-:W-:Y:S01]  /*0480*/  I2FP.F32.U32 R11, R4 ;  /* 0x00000004000b7245 */ /* 0x002fe20000201000 */
[----:B------:R-:W-:Y:S01]  /*0490*/  VOTEU.ALL UP0, P0 ;  /* 0x00000000003f7886 */ /* 0x000fe20000000000 */
[----:B------:R-:W-:Y:S01]  /*04a0*/  LOP3.LUT R10, R8, 0x3ffffffc, RZ, 0xc0, !PT ;  /* 0x3ffffffc080a7812 */ /* 0x000fe200078ec0ff */
[----:B------:R-:W-:Y:S01]  /*04b0*/  VOTEU.ALL UP1, P0 ;  /* 0x00000000003f7886 */ /* 0x000fe20000020000 */
[----:B------:R-:W-:Y:S01]  /*04c0*/  LOP3.LUT R9, R9, 0xfffffffc, RZ, 0xc0, !PT ;  /* 0xfffffffc09097812 */ /* 0x000fe200078ec0ff */
[----:B------:R-:W-:Y:S01]  /*04d0*/  FMUL R13, R11, UR4 ;  /* 0x000000040b0d7c20 */ /* 0x000fe20008400000 */
[----:B------:R-:W1:Y:S01]  /*04e0*/  @!UP0 S2UR UR7, SR_CgaCtaId ;  /* 0x00000000000789c3 */ /* 0x000e620000008800 */
[----:B------:R-:W-:Y:S01]  /*04f0*/  IMAD.IADD R11, R5, 0x1, -R10 ;  /* 0x00000001050b7824 */ /* 0x000fe200078e0a0a */
[----:B0-----:R-:W-:Y:S01]  /*0500*/  I2FP.F32.U32 R10, UR8 ;  /* 0x00000008000a7c45 */ /* 0x001fe20008201000 */
[----:B------:R-:W-:Y:S01]  /*0510*/  IMAD.IADD R8, R0, 0x1, -R9 ;  /* 0x0000000100087824 */ /* 0x000fe200078e0a09 */
[----:B------:R-:W-:Y:S01]  /*0520*/  ULDC UR4, c[0x0][0x150] ;  /* 0x0000540000047ab9 */ /* 0x000fe20000000800 */
[----:B------:R-:W0:Y:S01]  /*0530*/  F2I.U32.TRUNC.NTZ R13, R13 ;  /* 0x0000000d000d7305 */ /* 0x000e22000020f000 */
[----:B------:R-:W-:Y:S01]  /*0540*/  SHF.R.S32.HI R0, RZ, 0x1f, R3 ;  /* 0x0000001fff007819 */ /* 0x000fe20000011403 */
[----:B------:R-:W-:Y:S01]  /*0550*/  FMUL R10, R10, UR4 ;  /* 0x000000040a0a7c20 */ /* 0x000fe20008400000 */
[----:B------:R-:W5:Y:S01]  /*0560*/  LDC R9, c[0x0][0x148] ;  /* 0x00005200ff097b82 */ /* 0x000f620000000800 */
[----:B------:R-:W-:Y:S01]  /*0570*/  IMAD R8, R11, 0x4, R8 ;  /* 0x000000040b087824 */ /* 0x000fe200078e0208 */
[----:B------:R-:W-:Y:S01]  /*0580*/  LEA.HI R0, R0, R3, RZ, 0x2 ;  /* 0x0000000300007211 */ /* 0x000fe200078f10ff */
[----:B------:R-:W-:Y:S01]  /*0590*/  UMOV UR4, 0x20 ;  /* 0x0000002000047882 */ /* 0x000fe20000000000 */
[----:B------:R-:W-:Y:S01]  /*05a0*/  @!UP0 UMOV UR6, 0x400 ;  /* 0x0000040000068882 */ /* 0x000fe20000000000 */
[----:B------:R-:W4:Y:S01]  /*05b0*/  F2I.U32.TRUNC.NTZ R10, R10 ;  /* 0x0000000a000a7305 */ /* 0x000f22000020f000 */
[----:B------:R-:W-:Y:S01]  /*05c0*/  LOP3.LUT R0, R0, 0xfffffffc, RZ, 0xc0, !PT ;  /* 0xfffffffc00007812 */ /* 0x000fe200078ec0ff */
[----:B------:R-:W-:Y:S01]  /*05d0*/  IMAD.SHL.U32 R19, R8, 0x4, RZ ;  /* 0x0000000408137824 */ /* 0x000fe200078e00ff */
[----:B------:R-:W-:-:S04]  /*05e0*/  @!UP0 UIADD3 UR4, -UR4, 0x100000, URZ ;  /* 0x0010000004048890 */ /* 0x000fc8000fffe13f */
[----:B------:R-:W-:Y:S02]  /*05f0*/  @!UP0 USHF.L.U32 UR5, UR4, 0xb, URZ ;  /* 0x0000000b04058899 */ /* 0x000fe4000800063f */
[----:B------:R-:W-:Y:S01]  /*0600*/  @!UP0 USHF.L.U32 UR4, UR4, 0x1, URZ ;  /* 0x0000000104048899 */ /* 0x000fe2000800063f */
[----:B--2---:R-:W-:Y:S01]  /*0610*/  ISETP.EQ.U32.AND P3, PT, R14, 0x1, PT ;  /* 0x000000010e00780c */ /* 0x004fe20003f62070 */
[----:B------:R-:W-:Y:S01]  /*0620*/  IMAD.IADD R3, R3, 0x1, -R0 ;  /* 0x0000000103037824 */ /* 0x000fe200078e0a00 */
[----:B------:R-:W-:Y:S01]  /*0630*/  LOP3.LUT R19, R8, 0xc, R19, 0x78, !PT ;  /* 0x0000000c08137812 */ /* 0x000fe200078e7813 */
[----:B0-----:R-:W-:Y:S02]  /*0640*/  IMAD.MOV R20, RZ, RZ, -R13 ;  /* 0x000000ffff147224 */ /* 0x001fe400078e0a0d */
[----:B------:R-:W-:Y:S01]  /*0650*/  VIADD R8, R2, 0xffffffff ;  /* 0xffffffff02087836 */ /* 0x000fe20000000000 */
[----:B-1----:R-:W-:Y:S01]  /*0660*/  @!UP0 ULEA UR6, UR7, UR6, 0x18 ;  /* 0x0000000607068291 */ /* 0x002fe2000f8ec03f */
[----:B------:R-:W-:Y:S01]  /*0670*/  ISETP.NE.AND P1, PT, R3, 0x3, PT ;  /* 0x000000030300780c */ /* 0x000fe20003f25270 */
[----:B------:R-:W-:Y:S01]  /*0680*/  VOTEU.ALL UP0, P0 ;  /* 0x00000000003f7886 */ /* 0x000fe20000000000 */
[----:B------:R-:W-:Y:S01]  /*0690*/  ISETP.LT.U32.AND P0, PT, R19, 0x2, !P2 ;  /* 0x000000021300780c */ /* 0x000fe20005701070 */
[----:B----4-:R-:W-:Y:S01]  /*06a0*/  IMAD.MOV R7, RZ, RZ, -R10 ;  /* 0x000000ffff077224 */ /* 0x010fe200078e0a0a */
[----:B------:R-:W-:-:S02]  /*06b0*/  ISETP.EQ.OR P1, PT, R3, RZ, !P1 ;  /* 0x000000ff0300720c */ /* 0x000fc40004f22670 */
[----:B------:R-:W-:Y:S01]  /*06c0*/  ISETP.GE.U32.AND P5, PT, R8, 0x2, PT ;  /* 0x000000020800780c */ /* 0x000fe20003fa6070 */
[----:B-----5:R-:W-:Y:S01]  /*06d0*/  IMAD R0, R9, R20, R4 ;  /* 0x0000001409007224 */ /* 0x020fe200078e0204 */
[----:B------:R-:W-:Y:S01]  /*06e0*/  ISETP.EQ.AND P1, PT, R2, RZ, P1 ;  /* 0x000000ff0200720c */ /* 0x000fe20000f22270 */
[----:B---3--:R-:W-:Y:S01]  /*06f0*/  IMAD R7, R12, R7, UR8 ;  /* 0x000000080c077e24 */ /* 0x008fe2000f8e0207 */
[----:B------:R-:W-:Y:S01]  /*0700*/  ISETP.NE.AND P2, PT, R2, RZ, PT ;  /* 0x000000ff0200720c */ /* 0x000fe20003f45270 */
[----:B------:R-:W0:Y:S02]  /*0710*/  FENCE.VIEW.ASYNC.S ;  /* 0x00000000000073c6 */ /* 0x000e240000000000 */
[----:B0-----:R0:W1:Y:S01]  /*0720*/  @!UP0 SYNCS.EXCH.64 URZ, [UR6+0x80], UR4 ;  /* 0x00008004063f85b2 */ /* 0x0010620008000100 */
[----:B------:R-:W-:Y:S02]  /*0730*/  ISETP.NE.AND P4, PT, R0, R19, PT ;  /* 0x000000130000720c */ /* 0x000fe40003f85270 */
[----:B------:R-:W-:-:S02]  /*0740*/  SEL R18, RZ, 0x1, !P1 ;  /* 0x00000001ff127807 */ /* 0x000fc40004800000 */
[----:B------:R-:W-:Y:S02]  /*0750*/  ISETP.EQ.OR P4, PT, R7, RZ, !P4 ;  /* 0x000000ff0700720c */ /* 0x000fe40006782670 */
[----:B------:R-:W-:Y:S02]  /*0760*/  LOP3.LUT R0, R94, 0x7f, RZ, 0xc0, !PT ;  /* 0x0000007f5e007812 */ /* 0x000fe400078ec0ff */
[----:B------:R-:W-:Y:S02]  /*0770*/  PLOP3.LUT P0, PT, P0, P4, PT, 0x80, 0x0 ;  /* 0x000000000000781c */ /* 0x000fe40000709070 */
[----:B------:R-:W-:Y:S02]  /*0780*/  SEL R18, R18, 0x2, P5 ;  /* 0x0000000212127807 */ /* 0x000fe40002800000 */
[----:B------:R-:W-:Y:S01]  /*0790*/  P2R R102, PR, RZ, 0x1 ;  /* 0x00000001ff667803 */ /* 0x000fe20000000000 */
[----:B------:R0:W2:Y:S01]  /*07a0*/  @!UP1 SYNCS.EXCH.64 URZ, [UR6+0x88], UR4 ;  /* 0x00008804063f95b2 */ /* 0x0000a20008000100 */
[----:B------:R-:W-:Y:S01]  /*07b0*/  NOP ;  /* 0x0000000000007918 */ /* 0x000fe20000000000 */
[----:B------:R-:W-:Y:S06]  /*07c0*/  @!P3 BRA `(.L_x_3) ;  /* 0x000000000008b947 */ /* 0x000fec0003800000 */
[----:B-12---:R-:W-:Y:S01]  /*07d0*/  UCGABAR_ARV ;  /* 0x00000000000079c7 */ /* 0x006fe20008000000 */
[----:B------:R-:W-:Y:S05]  /*07e0*/  BRA `(.L_x_4) ;  /* 0x0000000000047947 */ /* 0x000fea0003800000 */
.L_x_3:
[----:B-12---:R-:W-:Y:S01]  /*07f0*/  NOP ;  /* 0x0000000000007918 */ /* 0x006fe20000000000 */
.L_x_4:
[----:B------:R-:W1:Y:S01]  /*0800*/  LDC R2, c[0x0][0x65c] ;  /* 0x00019700ff027b82 */ /* 0x000e620000000800 */
[----:B------:R-:W-:Y:S02]  /*0810*/  IMAD.U32 R10, RZ, RZ, UR8 ;  /* 0x00000008ff0a7e24 */ /* 0x000fe4000f8e00ff */
[----:B------:R-:W-:Y:S01]  /*0820*/  IMAD.MOV.U32 R11, RZ, RZ, RZ ;  /* 0x000000ffff0b7224 */ /* 0x000fe200078e00ff */
[----:B-1----:R-:W-:-:S04]  /*0830*/  ISETP.NE.AND P1, PT, R2, 0x1, PT ;  /* 0x000000010200780c */ /* 0x002fc80003f25270 */
[----:B------:R-:W-:-:S09]  /*0840*/  P2R R5, PR, RZ, 0x2 ;  /* 0x00000002ff057803 */ /* 0x000fd20000000000 */
[----:B------:R-:W1:Y:S01]  /*0850*/  @P1 LDC R17, c[0x0][0x10] ;  /* 0x00000400ff111b82 */ /* 0x000e620000000800 */
[----:B------:R-:W-:Y:S02]  /*0860*/  @P1 IMAD.MOV.U32 R5, RZ, RZ, RZ ;  /* 0x000000ffff051224 */ /* 0x000fe400078e00ff */
[----:B------:R-:W-:-:S05]  /*0870*/  @P1 IMAD.MOV.U32 R15, RZ, RZ, RZ ;  /* 0x000000ffff0f1224 */ /* 0x000fca00078e00ff */
[----:B------:R-:W2:Y:S01]  /*0880*/  @!P1 LDC R13, c[0x0][0xc] ;  /* 0x00000300ff0d9b82 */ /* 0x000ea20000000800 */
[----:B0-----:R-:W-:Y:S01]  /*0890*/  ULDC UR4, c[0x0][0xc] ;  /* 0x0000030000047ab9 */ /* 0x001fe20000000800 */
[----:B------:R-:W-:Y:S01]  /*08a0*/  ULDC UR5, c[0x0][0x10] ;  /* 0x0000040000057ab9 */ /* 0x000fe20000000800 */
[----:B------:R-:W-:Y:S01]  /*08b0*/  ULDC UR6, c[0x0][0x14] ;  /* 0x0000050000067ab9 */ /* 0x000fe20000000800 */
[----:B------:R-:W-:-:S04]  /*08c0*/  UIMAD.WIDE.U32 UR4, UR4, UR5, URZ ;  /* 0x00000005040472a5 */ /* 0x000fc8000f8e003f */
[----:B------:R-:W-:Y:S02]  /*08d0*/  UIMAD.WIDE.U32 UR36, UR4, UR6, URZ ;  /* 0x00000006042472a5 */ /* 0x000fe4000f8e003f */
[----:B------:R-:W-:-:S04]  /*08e0*/  UIMAD UR42, UR5, UR6, URZ ;  /* 0x00000006052a72a4 */ /* 0x000fc8000f8e023f */
[----:B------:R-:W-:Y:S01]  /*08f0*/  UIADD3 UR42, UR37, UR42, URZ ;  /* 0x0000002a252a7290 */ /* 0x000fe2000fffe03f */
[----:B-1----:R-:W-:-:S04]  /*0900*/  @P1 IMAD.WIDE.U32 R16, R17, UR8, R4 ;  /* 0x0000000811101c25 */ /* 0x002fc8000f8e0004 */
[----:B------:R-:W-:Y:S02]  /*0910*/  @P1 IMAD.IADD R17, R17, 0x1, R15 ;  /* 0x0000000111111824 */ /* 0x000fe400078e020f */
[----:B--2---:R-:W-:-:S04]  /*0920*/  @!P1 IMAD.WIDE.U32 R10, R4, R13, R10 ;  /* 0x0000000d040a9225 */ /* 0x004fc800078e000a */
[----:B------:R-:W-:Y:S02]  /*0930*/  @!P1 IMAD.MOV.U32 R16, RZ, RZ, R10 ;  /* 0x000000ffff109224 */ /* 0x000fe400078e000a */
[----:B------:R-:W-:Y:S01]  /*0940*/  @!P1 IMAD.MOV.U32 R17, RZ, RZ, R11 ;  /* 0x000000ffff119224 */ /* 0x000fe200078e000b */
[----:B------:R-:W-:Y:S06]  /*0950*/  @!P3 BRA `(.L_x_5) ;  /* 0x00000000000cb947 */ /* 0x000fec0003800000 */
[----:B------:R-:W-:Y:S01]  /*0960*/  UCGABAR_WAIT ;  /* 0x0000000000007dc7 */ /* 0x000fe20008000000 */
[----:B------:R-:W-:Y:S01]  /*0970*/  CCTL.IVALL ;  /* 0x00000000ff00798f */ /* 0x000fe20002000000 */
[----:B------:R-:W-:Y:S05]  /*0980*/  BRA `(.L_x_6) ;  /* 0x0000000000047947 */ /* 0x000fea0003800000 */
.L_x_5:
[----:B------:R-:W-:Y:S06]  /*0990*/  BAR.SYNC.DEFER_BLOCKING 0x0 ;  /* 0x0000000000007b1d */ /* 0x000fec0000010000 */
.L_x_6:
[----:B------:R-:W-:Y:S05]  /*09a0*/  @!P2 BRA `(.L_x_7) ;  /* 0x0000005000a0a947 */ /* 0x000fea0003800000 */
[----:B------:R-:W-:-:S13]  /*09b0*/  ISETP.GT.U32.AND P0, PT, R8, 0x1, PT ;  /* 0x000000010800780c */ /* 0x000fda0003f04070 */
[----:B------:R-:W-:Y:S05]  /*09c0*/  @P0 EXIT ;  /* 0x000000000000094d */ /* 0x000fea0003800000 */
[----:B------:R-:W-:Y:S01]  /*09d0*/  ULDC.64 UR4, c[0x0][0x650] ;  /* 0x0001940000047ab9 */ /* 0x000fe20000000a00 */
[----:B------:R-:W-:Y:S01]  /*09e0*/  PRMT R3, RZ, 0x7610, R3 ;  /* 0x00007610ff037816 */ /* 0x000fe20000000003 */
[----:B------:R-:W-:Y:S01]  /*09f0*/  IMAD.MOV.U32 R101, RZ, RZ, -0x1 ;  /* 0xffffffffff657424 */ /* 0x000fe200078e00ff */
[----:B------:R-:W-:Y:S01]  /*0a00*/  ISETP.GE.U32.AND P0, PT, R16, UR4, PT ;  /* 0x0000000410007c0c */ /* 0x000fe2000bf06070 */
[----:B------:R-:W-:Y:S02]  /*0a10*/  IMAD.MOV.U32 R100, RZ, RZ, -0x1 ;  /* 0xffffffffff647424 */ /* 0x000fe400078e00ff */
[----:B------:R-:W-:Y:S01]  /*0a20*/  IMAD.MOV.U32 R99, RZ, RZ, -0x1 ;  /* 0xffffffffff637424 */ /* 0x000fe200078e00ff */
[----:B------:R-:W-:-:S13]  /*0a30*/  ISETP.GE.U32.AND.EX P0, PT, R17, UR5, PT, P0 ;  /* 0x0000000511007c0c */ /* 0x000fda000bf06100 */
[----:B------:R-:W-:Y:S05]  /*0a40*/  @P0 BRA `(.L_x_8) ;  /* 0x0000000400280947 */ /* 0x000fea0003800000 */
[----:B------:R-:W0:Y:S01]  /*0a50*/  LDC.64 R22, c[0x0][0x628] ;  /* 0x00018a00ff167b82 */ /* 0x000e220000000a00 */
[----:B------:R-:W-:Y:S02]  /*0a60*/  IMAD.MOV.U32 R10, RZ, RZ, R16 ;  /* 0x000000ffff0a7224 */ /* 0x000fe400078e0010 */
[----:B------:R-:W-:-:S05]  /*0a70*/  IMAD.MOV.U32 R11, RZ, RZ, R17 ;  /* 0x000000ffff0b7224 */ /* 0x000fca00078e0011 */
[----:B------:R-:W1:Y:S08]  /*0a80*/  LDC R8, c[0x0][0x630] ;  /* 0x00018c00ff087b82 */ /* 0x000e700000000800 */
[----:B------:R-:W2:Y:S01]  /*0a90*/  LDC.64 R24, c[0x0][0x620] ;  /* 0x00018800ff187b82 */ /* 0x000ea20000000a00 */
[----:B0-----:R-:W-:-:S04]  /*0aa0*/  ISETP.NE.U32.AND P0, PT, R22, RZ, PT ;  /* 0x000000ff1600720c */ /* 0x001fc80003f05070 */
[----:B------:R-:W-:-:S13]  /*0ab0*/  ISETP.NE.AND.EX P0, PT, R23, RZ, PT, P0 ;  /* 0x000000ff1700720c */ /* 0x000fda0003f05300 */
[----:B-12---:R-:W-:Y:S05]  /*0ac0*/  @!P0 BRA `(.L_x_9) ;  /* 0x0000000000288947 */ /* 0x006fea0003800000 */
[----:B------:R-:W0:Y:S02]  /*0ad0*/  LDC R3, c[0x0][0x634] ;  /* 0x00018d00ff037b82 */ /* 0x000e240000000800 */
[----:B0-----:R-:W-:-:S05]  /*0ae0*/  IADD3 R3, P0, R16, R3, RZ ;  /* 0x0000000310037210 */ /* 0x001fca0007f1e0ff */
[----:B------:R-:W-:-:S04]  /*0af0*/  IMAD.X R21, RZ, RZ, R17, P0 ;  /* 0x000000ffff157224 */ /* 0x000fc800000e0611 */
[----:B------:R-:W-:-:S04]  /*0b00*/  IMAD.WIDE.U32 R10, R21, R22, RZ ;  /* 0x00000016150a7225 */ /* 0x000fc800078e00ff */
[----:B------:R-:W-:-:S04]  /*0b10*/  IMAD.WIDE.U32 R12, P0, R3, R23, R10 ;  /* 0x00000017030c7225 */ /* 0x000fc8000780000a */
[----:B------:R-:W-:-:S04]  /*0b20*/  IMAD.WIDE.U32 R10, R3, R22, RZ ;  /* 0x00000016030a7225 */ /* 0x000fc800078e00ff */
[----:B------:R-:W-:Y:S01]  /*0b30*/  IMAD.X R15, RZ, RZ, RZ, P0 ;  /* 0x000000ffff0f7224 */ /* 0x000fe200000e06ff */
[----:B------:R-:W-:Y:S01]  /*0b40*/  IADD3 RZ, P0, R11, R12, RZ ;  /* 0x0000000c0bff7210 */ /* 0x000fe20007f1e0ff */
[----:B------:R-:W-:-:S04]  /*0b50*/  IMAD.MOV.U32 R14, RZ, RZ, R13 ;  /* 0x000000ffff0e7224 */ /* 0x000fc800078e000d */
[----:B------:R-:W-:-:S08]  /*0b60*/  IMAD.WIDE.U32.X R10, R21, R23, R14, P0 ;  /* 0x00000017150a7225 */ /* 0x000fd000000e040e */
.L_x_9:
[----:B------:R-:W0:Y:S01]  /*0b70*/  LDC.64 R28, c[0x0][0x640] ;  /* 0x00019000ff1c7b82 */ /* 0x000e220000000a00 */
[-CC-:B------:R-:W-:Y:S01]  /*0b80*/  SHF.R.U64 R99, R10, R8.reuse, R11.reuse ;  /* 0x000000080a637219 */ /* 0x180fe2000000120b */
[----:B------:R-:W-:Y:S01]  /*0b90*/  IMAD.MOV.U32 R23, RZ, RZ, 0x1 ;  /* 0x00000001ff177424 */ /* 0x000fe200078e00ff */
[----:B------:R-:W-:Y:S02]  /*0ba0*/  SHF.R.U32.HI R3, RZ, R8, R11 ;  /* 0x00000008ff037219 */ /* 0x000fe4000001160b */
[----:B------:R-:W-:-:S03]  /*0bb0*/  IADD3 R5, P0, RZ, -R99, RZ ;  /* 0x80000063ff057210 */ /* 0x000fc60007f1e0ff */
[----:B------:R-:W1:Y:S02]  /*0bc0*/  LDC R12, c[0x0][0x618] ;  /* 0x00018600ff0c7b82 */ /* 0x000e640000000800 */
[----:B------:R-:W-:Y:S02]  /*0bd0*/  IMAD.X R3, RZ, RZ, ~R3, P0 ;  /* 0x000000ffff037224 */ /* 0x000fe400000e0e03 */
[----:B------:R-:W-:-:S04]  /*0be0*/  IMAD.WIDE.U32 R10, R5, R24, R16 ;  /* 0x00000018050a7225 */ /* 0x000fc800078e0010 */
[----:B------:R-:W2:Y:S01]  /*0bf0*/  LDC R22, c[0x0][0x608] ;  /* 0x00018200ff167b82 */ /* 0x000ea20000000800 */
[----:B------:R-:W-:Y:S02]  /*0c00*/  IMAD R8, R3, R24, RZ ;  /* 0x0000001803087224 */ /* 0x000fe400078e02ff */
[----:B------:R-:W-:Y:S02]  /*0c10*/  IMAD.MOV.U32 R3, RZ, RZ, -0x1 ;  /* 0xffffffffff037424 */ /* 0x000fe400078e00ff */
[----:B------:R-:W-:-:S03]  /*0c20*/  IMAD R5, R5, R25, R8 ;  /* 0x0000001905057224 */ /* 0x000fc600078e0208 */
[----:B------:R-:W3:Y:S01]  /*0c30*/  LDC R26, c[0x0][0x658] ;  /* 0x00019600ff1a7b82 */ /* 0x000ee20000000800 */
[----:B------:R-:W-:Y:S01]  /*0c40*/  IMAD.IADD R5, R11, 0x1, R5 ;  /* 0x000000010b057824 */ /* 0x000fe200078e0205 */
[----:B0-----:R-:W-:-:S04]  /*0c50*/  ISETP.NE.U32.AND P0, PT, R28, RZ, PT ;  /* 0x000000ff1c00720c */ /* 0x001fc80003f05070 */
[----:B------:R-:W-:Y:S02]  /*0c60*/  ISETP.NE.AND.EX P0, PT, R29, RZ, PT, P0 ;  /* 0x000000ff1d00720c */ /* 0x000fe40003f05300 */
[----:B------:R-:W0:Y:S01]  /*0c70*/  LDC R24, c[0x0][0x600] ;  /* 0x00018000ff187b82 */ /* 0x000e220000000800 */
[-CC-:B-1----:R-:W-:Y:S02]  /*0c80*/  SHF.R.U64 R14, R10, R12.reuse, R5.reuse ;  /* 0x0000000c0a0e7219 */ /* 0x182fe40000001205 */
[----:B------:R-:W-:-:S05]  /*0c90*/  SHF.R.U32.HI R5, RZ, R12, R5 ;  /* 0x0000000cff057219 */ /* 0x000fca0000011605 */
[----:B------:R-:W1:Y:S01]  /*0ca0*/  LDC R15, c[0x0][0x648] ;  /* 0x00019200ff0f7b82 */ /* 0x000e620000000800 */
[-CC-:B--2---:R-:W-:Y:S02]  /*0cb0*/  SHF.R.U64 R27, R14, R22.reuse, R5.reuse ;  /* 0x000000160e1b7219 */ /* 0x184fe40000001205 */
[----:B------:R-:W-:Y:S01]  /*0cc0*/  SHF.R.U32.HI R5, RZ, R22, R5 ;  /* 0x00000016ff057219 */ /* 0x000fe20000011605 */
[----:B------:R-:W-:-:S04]  /*0cd0*/  IMAD R22, R9, R20, R4 ;  /* 0x0000001409167224 */ /* 0x000fc800078e0204 */
[----:B------:R-:W2:Y:S01]  /*0ce0*/  LDC R21, c[0x0][0x638] ;  /* 0x00018e00ff157b82 */ /* 0x000ea20000000800 */
[-CC-:B---3--:R-:W-:Y:S02]  /*0cf0*/  SHF.R.U64 R20, R27, R26.reuse, R5.reuse ;  /* 0x0000001a1b147219 */ /* 0x188fe40000001205 */
[-C--:B------:R-:W-:Y:S02]  /*0d00*/  SHF.L.U32 R3, R3, R26.reuse, RZ ;  /* 0x0000001a03037219 */ /* 0x080fe400000006ff */
[----:B------:R-:W-:Y:S01]  /*0d10*/  SHF.R.U32.HI R5, RZ, R26, R5 ;  /* 0x0000001aff057219 */ /* 0x000fe20000011605 */
[----:B------:R-:W-:Y:S01]  /*0d20*/  IMAD.MOV.U32 R4, RZ, RZ, R20 ;  /* 0x000000ffff047224 */ /* 0x000fe200078e0014 */
[----:B------:R-:W-:Y:S01]  /*0d30*/  LOP3.LUT R12, RZ, R3, RZ, 0x33, !PT ;  /* 0x00000003ff0c7212 */ /* 0x000fe200078e33ff */
[----:B------:R-:W3:Y:S01]  /*0d40*/  LDC R25, c[0x0][0x610] ;  /* 0x00018400ff197b82 */ /* 0x000ee20000000800 */
[----:B------:R-:W-:Y:S05]  /*0d50*/  @!P0 BRA `(.L_x_10) ;  /* 0x0000000000288947 */ /* 0x000fea0003800000 */
[----:B------:R-:W4:Y:S02]  /*0d60*/  LDC R3, c[0x0][0x64c] ;  /* 0x00019300ff037b82 */ /* 0x000f240000000800 */
[----:B----4-:R-:W-:-:S05]  /*0d70*/  IADD3 R3, P0, R20, R3, RZ ;  /* 0x0000000314037210 */ /* 0x010fca0007f1e0ff */
        /* <DEDUP_REMOVED lines=8> */
.L_x_10:
[----:B-1----:R-:W-:Y:S01]  /*0e00*/  SHF.R.U64 R4, R4, R15, R5 ;  /* 0x0000000f04047219 */ /* 0x002fe20000001205 */
[----:B0-----:R-:W-:Y:S01]  /*0e10*/  VIADD R5, R24, 0xffffffff ;  /* 0xffffffff18057836 */ /* 0x001fe20000000000 */
[----:B------:R-:W-:Y:S02]  /*0e20*/  SHF.L.U32 R3, R23, R26, RZ ;  /* 0x0000001a17037219 */ /* 0x000fe400000006ff */
[----:B------:R-:W-:Y:S01]  /*0e30*/  LOP3.LUT R12, R27, R12, RZ, 0xc0, !PT ;  /* 0x0000000c1b0c7212 */ /* 0x000fe200078ec0ff */
[----:B------:R-:W-:Y:S01]  /*0e40*/  IMAD.MOV R8, RZ, RZ, -R4 ;  /* 0x000000ffff087224 */ /* 0x000fe200078e0a04 */
[----:B------:R-:W-:-:S03]  /*0e50*/  SEL R7, R7, R22, !P1 ;  /* 0x0000001607077207 */ /* 0x000fc60004800000 */
[----:B------:R-:W-:Y:S01]  /*0e60*/  IMAD R12, R3, R4, R12 ;  /* 0x00000004030c7224 */ /* 0x000fe200078e020c */
[----:B------:R-:W-:Y:S01]  /*0e70*/  LOP3.LUT R4, R14, R5, RZ, 0xc0, !PT ;  /* 0x000000050e047212 */ /* 0x000fe200078ec0ff */
[----:B--2---:R-:W-:Y:S02]  /*0e80*/  IMAD R3, R8, R21, R20 ;  /* 0x0000001508037224 */ /* 0x004fe400078e0214 */
[----:B---3--:R-:W-:Y:S02]  /*0e90*/  IMAD R7, R12, R25, R7 ;  /* 0x000000190c077224 */ /* 0x008fe400078e0207 */
[----:B------:R-:W-:Y:S02]  /*0ea0*/  IMAD.MOV.U32 R5, RZ, RZ, 0x1 ;  /* 0x00000001ff057424 */ /* 0x000fe400078e00ff */
[----:B------:R-:W-:-:S03]  /*0eb0*/  IMAD R4, R3, R24, R4 ;  /* 0x0000001803047224 */ /* 0x000fc600078e0204 */
[----:B------:R-:W-:Y:S02]  /*0ec0*/  PRMT R3, R5, 0x7610, R3 ;  /* 0x0000761005037816 */ /* 0x000fe40000000003 */
[----:B------:R-:W-:Y:S02]  /*0ed0*/  SEL R100, R4, R7, !P1 ;  /* 0x0000000704647207 */ /* 0x000fe40004800000 */
[----:B------:R-:W-:-:S07]  /*0ee0*/  SEL R101, R7, R4, !P1 ;  /* 0x0000000407657207 */ /* 0x000fce0004800000 */
.L_x_8:
[----:B------:R-:W-:-:S08]  /*0ef0*/  NOP ;  /* 0x0000000000007918 */ /* 0x000fd00000000000 */
[----:B------:R-:W0:Y:S02]  /*0f00*/  USETMAXREG.TRY_ALLOC.CTAPOOL UP0, 0xe8 ;  /* 0x000000e8000079c8 */ /* 0x000e240008000600 */
[----:B0-----:R-:W-:-:S13]  /*0f10*/  PLOP3.LUT P0, PT, PT, PT, UP0, 0x80, 0x0 ;  /* 0x000000000000781c */ /* 0x001fda0003f0f008 */
[----:B------:R-:W-:Y:S05]  /*0f20*/  @!P0 BRA `(.L_x_8) ;  /* 0xfffffffc00f08947 */ /* 0x000fea000383ffff */
[----:B------:R-:W-:Y:S01]  /*0f30*/  ULDC.64 UR4, c[0x0][0x598] ;  /* 0x0001660000047ab9 */ /* 0x000fe20000000a00 */
[----:B------:R-:W-:Y:S01]  /*0f40*/  ULDC.64 UR38, c[0x0][0x208] ;  /* 0x0000820000267ab9 */ /* 0x000fe20000000a00 */
[----:B------:R-:W-:-:S04]  /*0f50*/  ISETP.NE.U32.AND P0, PT, RZ, UR4, PT ;  /* 0x00000004ff007c0c */ /* 0x000fc8000bf05070 */
[----:B------:R-:W-:-:S13]  /*0f60*/  ISETP.NE.AND.EX P0, PT, RZ, UR5, PT, P0 ;  /* 0x00000005ff007c0c */ /* 0x000fda000bf05300 */
[----:B------:R-:W-:Y:S05]  /*0f70*/  @!P0 BRA `(.L_x_11) ;  /* 0x00000000001c8947 */ /* 0x000fea0003800000 */
[----:B------:R-:W0:Y:S02]  /*0f80*/  LDC.64 R4, c[0x0][0x598] ;  /* 0x00016600ff047b82 */ /* 0x000e240000000a00 */
[----:B0-----:R-:W2:Y:S02]  /*0f90*/  LDG.E.64 R4, desc[UR38][R4.64] ;  /* 0x0000002604047981 */ /* 0x001ea4000c1e1b00 */
[----:B--2---:R-:W-:-:S04]  /*0fa0*/  ISETP.NE.U32.AND P0, PT, R4, RZ, PT ;  /* 0x000000ff0400720c */ /* 0x004fc80003f05070 */
[----:B------:R-:W-:-:S13]  /*0fb0*/  ISETP.NE.AND.EX P0, PT, R5, RZ, PT, P0 ;  /* 0x000000ff0500720c */ /* 0x000fda0003f05300 */
[----:B------:R-:W-:Y:S05]  /*0fc0*/  @!P0 BRA `(.L_x_11) ;  /* 0x0000000000088947 */ /* 0x000fea0003800000 */
[----:B------:R0:W5:Y:S01]  /*0fd0*/  LD.E R88, desc[UR38][R4.64] ;  /* 0x0000002604587980 */ /* 0x000162000c101900 */
[----:B------:R-:W-:Y:S05]  /*0fe0*/  BRA `(.L_x_12) ;  /* 0x0000000000247947 */ /* 0x000fea0003800000 */
.L_x_11:
[----:B------:R-:W-:Y:S02]  /*0ff0*/  ULDC.64 UR4, c[0x0][0x588] ;  /* 0x0001620000047ab9 */ /* 0x000fe40000000a00 */
[----:B------:R-:W-:-:S04]  /*1000*/  ISETP.NE.U32.AND P0, PT, RZ, UR4, PT ;  /* 0x00000004ff007c0c */ /* 0x000fc8000bf05070 */
[----:B------:R-:W-:-:S13]  /*1010*/  ISETP.NE.AND.EX P0, PT, RZ, UR5, PT, P0 ;  /* 0x00000005ff007c0c */ /* 0x000fda000bf05300 */
[----:B------:R-:W-:Y:S05]  /*1020*/  @!P0 BRA `(.L_x_13) ;  /* 0x00000000000c8947 */ /* 0x000fea0003800000 */
[----:B------:R-:W0:Y:S02]  /*1030*/  LDC.64 R88, c[0x0][0x588] ;  /* 0x00016200ff587b82 */ /* 0x000e240000000a00 */
[----:B0-----:R1:W5:Y:S01]  /*1040*/  LDG.E R88, desc[UR38][R88.64] ;  /* 0x0000002658587981 */ /* 0x001362000c1e1900 */
[----:B------:R-:W-:Y:S05]  /*1050*/  BRA `(.L_x_12) ;  /* 0x0000000000087947 */ /* 0x000fea0003800000 */
.L_x_13:
[----:B------:R-:W-:Y:S02]  /*1060*/  ULDC UR4, c[0x0][0x580] ;  /* 0x0001600000047ab9 */ /* 0x000fe40000000800 */
[----:B------:R-:W-:-:S07]  /*1070*/  IMAD.U32 R88, RZ, RZ, UR4 ;  /* 0x00000004ff587e24 */ /* 0x000fce000f8e00ff */
.L_x_12:
[----:B------:R-:W-:Y:S02]  /*1080*/  ULDC.64 UR4, c[0x0][0x5a0] ;  /* 0x0001680000047ab9 */ /* 0x000fe40000000a00 */
[----:B------:R-:W-:-:S04]  /*1090*/  ISETP.NE.U32.AND P0, PT, RZ, UR4, PT ;  /* 0x00000004ff007c0c */ /* 0x000fc8000bf05070 */
[----:B------:R-:W-:-:S13]  /*10a0*/  ISETP.NE.AND.EX P0, PT, RZ, UR5, PT, P0 ;  /* 0x00000005ff007c0c */ /* 0x000fda000bf05300 */
[----:B------:R-:W-:Y:S05]  /*10b0*/  @!P0 BRA `(.L_x_14) ;  /* 0x00000000001c8947 */ /* 0x000fea0003800000 */
[----:B0-----:R-:W0:Y:S02]  /*10c0*/  LDC.64 R4, c[0x0][0x5a0] ;  /* 0x00016800ff047b82 */ /* 0x001e240000000a00 */
[----:B0-----:R-:W2:Y:S02]  /*10d0*/  LDG.E.64 R4, desc[UR38][R4.64] ;  /* 0x0000002604047981 */ /* 0x001ea4000c1e1b00 */
[----:B--2---:R-:W-:-:S04]  /*10e0*/  ISETP.NE.U32.AND P0, PT, R4, RZ, PT ;  /* 0x000000ff0400720c */ /* 0x004fc80003f05070 */
[----:B------:R-:W-:-:S13]  /*10f0*/  ISETP.NE.AND.EX P0, PT, R5, RZ, PT, P0 ;  /* 0x000000ff0500720c */ /* 0x000fda0003f05300 */
[----:B------:R-:W-:Y:S05]  /*1100*/  @!P0 BRA `(.L_x_14) ;  /* 0x0000000000088947 */ /* 0x000fea0003800000 */
[----:B-1----:R0:W5:Y:S01]  /*1110*/  LD.E R89, desc[UR38][R4.64] ;  /* 0x0000002604597980 */ /* 0x002162000c101900 */
[----:B------:R-:W-:Y:S05]  /*1120*/  BRA `(.L_x_15) ;  /* 0x0000000000247947 */ /* 0x000fea0003800000 */
.L_x_14:
[----:B------:R-:W-:Y:S02]  /*1130*/  ULDC.64 UR4, c[0x0][0x590] ;  /* 0x0001640000047ab9 */ /* 0x000fe40000000a00 */
[----:B------:R-:W-:-:S04]  /*1140*/  ISETP.NE.U32.AND P0, PT, RZ, UR4, PT ;  /* 0x00000004ff007c0c */ /* 0x000fc8000bf05070 */
[----:B------:R-:W-:-:S13]  /*1150*/  ISETP.NE.AND.EX P0, PT, RZ, UR5, PT, P0 ;  /* 0x00000005ff007c0c */ /* 0x000fda000bf05300 */
[----:B------:R-:W-:Y:S05]  /*1160*/  @!P0 BRA `(.L_x_16) ;  /* 0x00000000000c8947 */ /* 0x000fea0003800000 */
[----:B0-----:R-:W1:Y:S02]  /*1170*/  LDC.64 R4, c[0x0][0x590] ;  /* 0x00016400ff047b82 */ /* 0x001e640000000a00 */
[----:B-1----:R1:W5:Y:S01]  /*1180*/  LDG.E R89, desc[UR38][R4.64] ;  /* 0x0000002604597981 */ /* 0x002362000c1e1900 */
[----:B------:R-:W-:Y:S05]  /*1190*/  BRA `(.L_x_15) ;  /* 0x0000000000087947 */ /* 0x000fea0003800000 */
.L_x_16:
[----:B------:R-:W-:Y:S02]  /*11a0*/  ULDC UR4, c[0x0][0x584] ;  /* 0x0001610000047ab9 */ /* 0x000fe40000000800 */
[----:B-1----:R-:W-:-:S07]  /*11b0*/  IMAD.U32 R89, RZ, RZ, UR4 ;  /* 0x00000004ff597e24 */ /* 0x002fce000f8e00ff */
.L_x_15:
[----:B------:R-:W-:-:S13]  /*11c0*/  LOP3.LUT P0, RZ, R3, 0xff, RZ, 0xc0, !PT ;  /* 0x000000ff03ff7812 */ /* 0x000fda000780c0ff */
[----:B------:R-:W-:Y:S05]  /*11d0*/  @!P0 EXIT ;  /* 0x000000000000894d */ /* 0x000fea0003800000 */
[----:B------:R-:W2:Y:S01]  /*11e0*/  LDC R92, c[0x0][0x658] ;  /* 0x00019600ff5c7b82 */ /* 0x000ea20000000800 */
[----:B------:R-:W-:Y:S01]  /*11f0*/  ULDC.64 UR6, c[0x0][0x288] ;  /* 0x0000a20000067ab9 */ /* 0x000fe20000000a00 */
[----:B------:R-:W-:Y:S01]  /*1200*/  LOP3.LUT R6, R6, 0x1, RZ, 0xc0, !PT ;  /* 0x0000000106067812 */ /* 0x000fe200078ec0ff */
[----:B------:R-:W-:Y:S01]  /*1210*/  UIADD3 UR4, UR7, 0x1f, URZ ;  /* 0x0000001f07047890 */ /* 0x000fe2000fffe03f */
[----:B------:R-:W-:Y:S01]  /*1220*/  SHF.R.U32.HI R3, RZ, 0x2, R94 ;  /* 0x00000002ff037819 */ /* 0x000fe2000001165e */
[----:B01----:R-:W-:Y:S01]  /*1230*/  IMAD.MOV.U32 R5, RZ, RZ, -0x1 ;  /* 0xffffffffff057424 */ /* 0x003fe200078e00ff */
[----:B------:R-:W-:Y:S01]  /*1240*/  SHF.R.U32.HI R0, RZ, 0x1, R0 ;  /* 0x00000001ff007819 */ /* 0x000fe20000011600 */
[----:B------:R-:W-:Y:S01]  /*1250*/  USHF.R.S32.HI UR5, URZ, 0x1f, UR4 ;  /* 0x0000001f3f057899 */ /* 0x000fe20008011404 */
[----:B------:R-:W0:Y:S01]  /*1260*/  LDC.64 R90, c[0x0][0x5c8] ;  /* 0x00017200ff5a7b82 */ /* 0x000e220000000a00 */
[----:B------:R-:W-:Y:S01]  /*1270*/  IMAD.SHL.U32 R22, R6, 0x40, RZ ;  /* 0x0000004006167824 */ /* 0x000fe200078e00ff */
[----:B------:R-:W-:Y:S01]  /*1280*/  LOP3.LUT R3, R3, 0x7, RZ, 0xc0, !PT ;  /* 0x0000000703037812 */ /* 0x000fe200078ec0ff */
[----:B------:R-:W-:Y:S01]  /*1290*/  ULEA.HI UR5, UR5, UR4, URZ, 0x5 ;  /* 0x0000000405057291 */ /* 0x000fe2000f8f283f */
[----:B------:R-:W-:Y:S01]  /*12a0*/  LOP3.LUT R0, R0, 0x30, RZ, 0xc0, !PT ;  /* 0x0000003000007812 */ /* 0x000fe200078ec0ff */
[----:B------:R-:W-:Y:S01]  /*12b0*/  IMAD.MOV.U32 R7, RZ, RZ, 0x1 ;  /* 0x00000001ff077424 */ /* 0x000fe200078e00ff */
[--C-:B------:R-:W-:Y:S01]  /*12c0*/  LOP3.LUT R22, R22, 0x40, R3.reuse, 0xe2, !PT ;  /* 0x0000004016167812 */ /* 0x100fe200078ee203 */
[----:B------:R-:W-:Y:S01]  /*12d0*/  USHF.R.S32.HI UR43, URZ, 0x5, UR5 ;  /* 0x000000053f2b7899 */ /* 0x000fe20008011405 */
[----:B------:R-:W1:Y:S01]  /*12e0*/  LDC R96, c[0x0][0x600] ;  /* 0x00018000ff607b82 */ /* 0x000e620000000800 */
[----:B------:R-:W-:Y:S01]  /*12f0*/  IADD3 R3, RZ, -R0, -R3 ;  /* 0x80000000ff037210 */ /* 0x000fe20007ffe803 */
[----:B------:R-:W-:Y:S01]  /*1300*/  IMAD.U32 R4, RZ, RZ, UR6 ;  /* 0x00000006ff047e24 */ /* 0x000fe2000f8e00ff */
[C---:B------:R-:W-:Y:S01]  /*1310*/  LOP3.LUT R93, R94.reuse, 0x3, RZ, 0xc0, !PT ;  /* 0x000000035e5d7812 */ /* 0x040fe200078ec0ff */
[----:B------:R-:W-:Y:S01]  /*1320*/  UISETP.LT.AND UP0, UPT, UR43, 0x1, UPT ;  /* 0x000000012b00788c */ /* 0x000fe2000bf01270 */
[----:B------:R-:W-:Y:S01]  /*1330*/  LOP3.LUT R95, R94, 0x80, RZ, 0xc0, !PT ;  /* 0x000000805e5f7812 */ /* 0x000fe200078ec0ff */
[----:B------:R-:W-:Y:S01]  /*1340*/  IMAD R3, R6, -0x40, R3 ;  /* 0xffffffc006037824 */ /* 0x000fe200078e0203 */
[----:B------:R-:W-:Y:S01]  /*1350*/  ULDC UR4, c[0x0][0x284] ;  /* 0x0000a10000047ab9 */ /* 0x000fe20000000800 */
[----:B--2---:R-:W-:Y:S01]  /*1360*/  SHF.L.U32 R5, R5, R92, RZ ;  /* 0x0000005c05057219 */ /* 0x004fe200000006ff */
[----:B------:R-:W-:Y:S01]  /*1370*/  USEL UR44, UR43, 0x1, UP0 ;  /* 0x000000012b2c7887 */ /* 0x000fe20008000000 */
[----:B------:R-:W-:Y:S01]  /*1380*/  IMAD R93, R93, -0x2, R4 ;  /* 0xfffffffe5d5d7824 */ /* 0x000fe200078e0204 */
[----:B------:R-:W-:Y:S01]  /*1390*/  LOP3.LUT R22, R22, R0, RZ, 0xfc, !PT ;  /* 0x0000000016167212 */ /* 0x000fe200078efcff */
[----:B------:R-:W-:Y:S01]  /*13a0*/  IMAD.SHL.U32 R94, R94, 0x2, RZ ;  /* 0x000000025e5e7824 */ /* 0x000fe200078e00ff */
[----:B------:R-:W-:Y:S01]  /*13b0*/  SHF.L.U32 R92, R7, R92, RZ ;  /* 0x0000005c075c7219 */ /* 0x000fe200000006ff */
[----:B------:R-:W-:Y:S01]  /*13c0*/  VIADD R98, R3, UR4 ;  /* 0x0000000403627c36 */ /* 0x000fe20008000000 */
[----:B------:R-:W-:Y:S01]  /*13d0*/  LOP3.LUT R103, R18, 0x1, RZ, 0xfc, !PT ;  /* 0x0000000112677812 */ /* 0x000fe200078efcff */
[----:B------:R-:W-:Y:S01]  /*13e0*/  IMAD.MOV.U32 R23, RZ, RZ, RZ ;  /* 0x000000ffff177224 */ /* 0x000fe200078e00ff */
[C---:B0-----:R-:W-:Y:S01]  /*13f0*/  SHF.L.U64.HI R91, R90.reuse, 0x3, R91 ;  /* 0x000000035a5b7819 */ /* 0x041fe2000001025b */
[----:B------:R-:W-:Y:S01]  /*1400*/  IMAD.SHL.U32 R90, R90, 0x8, RZ ;  /* 0x000000085a5a7824 */ /* 0x000fe200078e00ff */
[----:B------:R-:W-:Y:S01]  /*1410*/  SHF.R.U32.HI R95, RZ, 0x7, R95 ;  /* 0x00000007ff5f7819 */ /* 0x000fe2000001165f */
[----:B------:R-:W-:Y:S01]  /*1420*/  UIADD3 UR44, UR43, -UR44, URZ ;  /* 0x8000002c2b2c7290 */ /* 0x000fe2000fffe03f */
[----:B------:R-:W-:Y:S01]  /*1430*/  LOP3.LUT R97, RZ, R5, RZ, 0x33, !PT ;  /* 0x00000005ff617212 */ /* 0x000fe200078e33ff */
[----:B------:R-:W-:Y:S01]  /*1440*/  UMOV UR40, URZ ;  /* 0x0000003f00287c82 */ /* 0x000fe20008000000 */
[----:B------:R-:W-:Y:S01]  /*1450*/  UMOV UR41, URZ ;  /* 0x0000003f00297c82 */ /* 0x000fe20008000000 */
[----:B-1----:R-:W-:-:S08]  /*1460*/  VIADD R96, R96, 0xffffffff ;  /* 0xffffffff60607836 */ /* 0x002fd00000000000 */
.L_x_164:
[----:B0-----:R-:W0:Y:S01]  /*1470*/  SHFL.IDX PT, R0, R95, RZ, 0x1f ;  /* 0x00001fff5f007589 */ /* 0x001e2200000e0000 */
[----:B-1----:R-:W1:Y:S01]  /*1480*/  S2UR UR7, SR_CgaCtaId ;  /* 0x00000000000779c3 */ /* 0x002e620000008800 */
[----:B------:R-:W-:Y:S01]  /*1490*/  UMOV UR6, 0x400 ;  /* 0x0000040000067882 */ /* 0x000fe20000000000 */
[----:B0-----:R-:W-:Y:S01]  /*14a0*/  R2UR UR4, R0 ;  /* 0x00000000000472ca */ /* 0x001fe200000e0000 */
[----:B-1----:R-:W-:-:S12]  /*14b0*/  ULEA UR6, UR7, UR6, 0x18 ;  /* 0x0000000607067291 */ /* 0x002fd8000f8ec03f */
[----:B------:R-:W-:-:S04]  /*14c0*/  ULEA.HI UR5, UR4, UR4, URZ, 0x1 ;  /* 0x0000000404057291 */ /* 0x000fc8000f8f083f */
[----:B------:R-:W-:-:S04]  /*14d0*/  ULOP3.LUT UR5, UR5, 0x7fffe, URZ, 0xc0, !UPT ;  /* 0x0007fffe05057892 */ /* 0x000fc8000f8ec03f */
[----:B------:R-:W-:-:S03]  /*14e0*/  UIADD3 UR5, UR4, -UR5, URZ ;  /* 0x8000000504057290 */ /* 0x000fc6000fffe03f */
[----:B------:R-:W-:Y:S01]  /*14f0*/  ULDC UR4, c[0x0][0x28c] ;  /* 0x0000a30000047ab9 */ /* 0x000fe20000000800 */
[----:B------:R-:W-:Y:S01]  /*1500*/  ULEA UR5, UR5, UR6, 0xd ;  /* 0x0000000605057291 */ /* 0x000fe2000f8e683f */
[----:B------:R-:W-:-:S03]  /*1510*/  ISETP.LT.AND P0, PT, RZ, UR4, PT ;  /* 0x00000004ff007c0c */ /* 0x000fc6000bf01270 */
[----:B------:R-:W-:-:S04]  /*1520*/  UIADD3 UR5, UR5, 0x180, URZ ;  /* 0x0000018005057890 */ /* 0x000fc8000fffe03f */
[----:B------:R-:W-:-:S04]  /*1530*/  USHF.R.U32.HI UR5, URZ, 0x4, UR5 ;  /* 0x000000043f057899 */ /* 0x000fc80008011605 */
[----:B------:R-:W-:-:S04]  /*1540*/  ULOP3.LUT UR5, UR5, 0x3fff, URZ, 0xc0, !UPT ;  /* 0x00003fff05057892 */ /* 0x000fc8000f8ec03f */
[----:B------:R-:W-:Y:S01]  /*1550*/  ULOP3.LUT UR45, UR5, 0x10000, URZ, 0xfc, !UPT ;  /* 0x00010000052d7892 */ /* 0x000fe2000f8efc3f */
[----:B--234-:R-:W-:Y:S11]  /*1560*/  @P0 BRA `(.L_x_17) ;  /* 0x0000000000400947 */ /* 0x01cff60003800000 */
[----:B------:R-:W-:Y:S01]  /*1570*/  MOV R0, 0x0 ;  /* 0x0000000000007802 */ /* 0x000fe20000000f00 */
[----:B------:R-:W-:Y:S01]  /*1580*/  ULDC.64 UR4, c[0x4][0x68] ;  /* 0x01001a0000047ab9 */ /* 0x000fe20000000a00 */
[----:B------:R-:W-:Y:S01]  /*1590*/  ULDC.64 UR6, c[0x4][0x8] ;  /* 0x0100020000067ab9 */ /* 0x000fe20000000a00 */
[----:B------:R-:W-:Y:S01]  /*15a0*/  IMAD.U32 R4, RZ, RZ, UR4 ;  /* 0x00000004ff047e24 */ /* 0x000fe2000f8e00ff */
[----:B------:R0:W1:Y:S01]  /*15b0*/  LDC.64 R14, c[0x4][R0] ;  /* 0x01000000000e7b82 */ /* 0x0000620000000a00 */
[----:B------:R-:W-:Y:S01]  /*15c0*/  IMAD.U32 R5, RZ, RZ, UR5 ;  /* 0x00000005ff057e24 */ /* 0x000fe2000f8e00ff */
[----:B------:R-:W-:Y:S01]  /*15d0*/  ULDC.64 UR4, c[0x4][0x70] ;  /* 0x01001c0000047ab9 */ /* 0x000fe20000000a00 */
[----:B------:R-:W-:Y:S02]  /*15e0*/  IMAD.U32 R10, RZ, RZ, UR6 ;  /* 0x00000006ff0a7e24 */ /* 0x000fe4000f8e00ff */
[----:B------:R-:W-:Y:S02]  /*15f0*/  IMAD.U32 R6, RZ, RZ, UR4 ;  /* 0x00000004ff067e24 */ /* 0x000fe4000f8e00ff */
[----:B------:R-:W-:-:S02]  /*1600*/  IMAD.U32 R7, RZ, RZ, UR5 ;  /* 0x00000005ff077e24 */ /* 0x000fc4000f8e00ff */
[----:B------:R-:W-:Y:S02]  /*1610*/  IMAD.U32 R11, RZ, RZ, UR7 ;  /* 0x00000007ff0b7e24 */ /* 0x000fe4000f8e00ff */
[----:B------:R-:W-:Y:S02]  /*1620*/  IMAD.MOV.U32 R8, RZ, RZ, 0x1e1 ;  /* 0x000001e1ff087424 */ /* 0x000fe400078e00ff */
[----:B------:R-:W-:Y:S02]  /*1630*/  IMAD.MOV.U32 R12, RZ, RZ, 0x1 ;  /* 0x00000001ff0c7424 */ /* 0x000fe400078e00ff */
[----:B0-----:R-:W-:-:S07]  /*1640*/  IMAD.MOV.U32 R13, RZ, RZ, RZ ;  /* 0x000000ffff0d7224 */ /* 0x001fce00078e00ff */
[----:B------:R-:W-:-:S07]  /*1650*/  LEPC R20, `(.L_x_17) ;  /* 0x000000001014794e */ /* 0x000fce0000000000 */
[----:B-1---5:R-:W-:Y:S05]  /*1660*/  CALL.ABS.NOINC R14 ;  /* 0x000000000e007343 */ /* 0x022fea0003c00000 */
.L_x_17:
[----:B------:R-:W-:-:S13]  /*1670*/  ISETP.NE.AND P0, PT, R103, 0x3, PT ;  /* 0x000000036700780c */ /* 0x000fda0003f05270 */
[----:B------:R-:W-:Y:S05]  /*1680*/  @!P0 BRA `(.L_x_18) ;  /* 0x0000000000048947 */ /* 0x000fea0003800000 */
[----:B------:R-:W-:Y:S01]  /*1690*/  BPT.TRAP 0x1 ;  /* 0x000000040000795c */ /* 0x000fe20000300000 */
.L_x_18:
[----:B------:R-:W0:Y:S01]  /*16a0*/  S2UR UR5, SR_CgaCtaId ;  /* 0x00000000000579c3 */ /* 0x000e220000008800 */
[----:B------:R-:W-:Y:S01]  /*16b0*/  UMOV UR4, 0x400 ;  /* 0x0000040000047882 */ /* 0x000fe20000000000 */
[----:B------:R-:W-:Y:S02]  /*16c0*/  IMAD.U32 R0, RZ, RZ, UR40 ;  /* 0x00000028ff007e24 */ /* 0x000fe4000f8e00ff */
[----:B------:R-:W-:-:S03]  /*16d0*/  IMAD.U32 R3, RZ, RZ, UR41 ;  /* 0x00000029ff037e24 */ /* 0x000fc6000f8e00ff */
[----:B------:R-:W-:Y:S01]  /*16e0*/  SHF.L.U32 R0, R0, 0x1f, RZ ;  /* 0x0000001f00007819 */ /* 0x000fe200000006ff */
[----:B0-----:R-:W-:-:S06]  /*16f0*/  ULEA UR4, UR5, UR4, 0x18 ;  /* 0x0000000405047291 */ /* 0x001fcc000f8ec03f */
[----:B------:R-:W-:-:S04]  /*1700*/  IMAD.U32 R6, RZ, RZ, UR4 ;  /* 0x00000004ff067e24 */ /* 0x000fc8000f8e00ff */
[----:B------:R-:W-:-:S04]  /*1710*/  IMAD R3, R3, 0x8, R6 ;  /* 0x0000000803037824 */ /* 0x000fc800078e0206 */
[----:B------:R0:W1:Y:S01]  /*1720*/  SYNCS.PHASECHK.TRANS64.TRYWAIT P1, [R3+URZ], R0 ;  /* 0x00000000030075a7 */ /* 0x000062000802017f */
[----:B------:R-:W-:Y:S05]  /*1730*/  @!P0 BRA `(.L_x_19) ;  /* 0x0000000000048947 */ /* 0x000fea0003800000 */
[----:B------:R-:W-:Y:S01]  /*1740*/  BPT.TRAP 0x1 ;  /* 0x000000040000795c */ /* 0x000fe20000300000 */
.L_x_19:
[----:B------:R-:W-:-:S05]  /*1750*/  IMAD.U32 R4, RZ, RZ, UR44 ;  /* 0x0000002cff047e24 */ /* 0x000fca000f8e00ff */
[----:B------:R-:W-:Y:S01]  /*1760*/  ISETP.GE.AND P2, PT, R4, 0x1, PT ;  /* 0x000000010400780c */ /* 0x000fe20003f46270 */
[----:B-1----:R-:W-:-:S12]  /*1770*/  @P1 BRA `(.L_x_20) ;  /* 0x0000000000081947 */ /* 0x002fd80003800000 */
[----:B------:R-:W1:Y:S02]  /*1780*/  SYNCS.PHASECHK.TRANS64.TRYWAIT P1, [R3+URZ], R0 ;  /* 0x00000000030075a7 */ /* 0x000e64000802017f */
[----:B-1----:R-:W-:Y:S05]  /*1790*/  @!P1 BRA `(.L_x_21) ;  /* 0x0000005800e49947 */ /* 0x002fea0003800000 */
.L_x_20:
[----:B------:R-:W-:Y:S05]  /*17a0*/  WARPSYNC.ALL ;  /* 0x0000000000007948 */ /* 0x000fea0003800000 */
[----:B------:R-:W-:Y:S01]  /*17b0*/  R2UR UR4, R6 ;  /* 0x00000000060472ca */ /* 0x000fe200000e0000 */
[----:B------:R-:W-:Y:S01]  /*17c0*/  ULEA UR5, UR41, UR45, 0xa ;  /* 0x0000002d29057291 */ /* 0x000fe2000f8e503f */
[----:B------:R-:W-:Y:S01]  /*17d0*/  WARPGROUP.ARRIVE ;  /* 0x00000000000079c5 */ /* 0x000fe20000000000 */
[----:B------:R-:W-:Y:S01]  /*17e0*/  UMOV UR9, 0x40000040 ;  /* 0x4000004000097882 */ /* 0x000fe20000000000 */
[----:B------:R-:W-:-:S04]  /*17f0*/  UMOV UR11, 0x40000040 ;  /* 0x40000040000b7882 */ /* 0x000fc80000000000 */
[----:B------:R-:W-:-:S05]  /*1800*/  UMOV UR8, UR5 ;  /* 0x0000000500087c82 */ /* 0x000fca0008000000 */
[----:B------:R-:W-:-:S04]  /*1810*/  UIADD3 UR4, UR4, 0x1c180, URZ ;  /* 0x0001c18004047890 */ /* 0x000fc8000fffe03f */
[----:B------:R-:W-:-:S04]  /*1820*/  USHF.R.U32.HI UR4, URZ, 0x4, UR4 ;  /* 0x000000043f047899 */ /* 0x000fc80008011604 */
[----:B------:R-:W-:-:S04]  /*1830*/  ULOP3.LUT UR4, UR4, 0x3fff, URZ, 0xc0, !UPT ;  /* 0x00003fff04047892 */ /* 0x000fc8000f8ec03f */
[----:B------:R-:W-:-:S04]  /*1840*/  ULOP3.LUT UR4, UR4, 0x10000, URZ, 0xfc, !UPT ;  /* 0x0001000004047892 */ /* 0x000fc8000f8efc3f */
[----:B------:R-:W-:-:S07]  /*1850*/  ULEA UR6, UR41, UR4, 0xa ;  /* 0x0000000429067291 */ /* 0x000fce000f8e503f */
[----:B------:R-:W-:Y:S02]  /*1860*/  UMOV UR10, UR6 ;  /* 0x00000006000a7c82 */ /* 0x000fe40008000000 */
[----:B------:R-:W-:Y:S01]  /*1870*/  HGMMA.64x128x8.F32.TF32 R24, gdesc[UR8], RZ, !UPT, gsb0 ;  /* 0x05e00000081879f0 */ /* 0x000fe2000c0028ff */
[----:B------:R-:W-:Y:S02]  /*1880*/  UIADD3 UR8, UR5, 0x2, URZ ;  /* 0x0000000205087890 */ /* 0x000fe4000fffe03f */
[----:B------:R-:W-:Y:S01]  /*1890*/  UIADD3 UR10, UR6, 0x2, URZ ;  /* 0x00000002060a7890 */ /* 0x000fe2000fffe03f */
[----:B------:R-:W-:Y:S01]  /*18a0*/  UMOV UR9, 0x40000040 ;  /* 0x4000004000097882 */ /* 0x000fe20000000000 */
[----:B------:R-:W-:Y:S01]  /*18b0*/  UMOV UR11, 0x40000040 ;  /* 0x40000040000b7882 */ /* 0x000fe20000000000 */
[----:B------:R-:W-:Y:S02]  /*18c0*/  WARPGROUP.DEPBAR.LE gsb0, 0x0 ;  /* 0x00008000000079c5 */ /* 0x000fe40000010000 */
[----:B------:R-:W-:-:S06]  /*18d0*/  WARPGROUP.ARRIVE ;  /* 0x00000000000079c5 */ /* 0x000fcc0000000000 */
[----:B------:R-:W-:Y:S01]  /*18e0*/  HGMMA.64x128x8.F32.TF32 R24, gdesc[UR8], R24, gsb0 ;  /* 0x05e00000081879f0 */ /* 0x000fe20008002818 */
        /* <DEDUP_REMOVED lines=13> */
[----:B------:R-:W-:Y:S03]  /*19c0*/  HGMMA.64x128x8.F32.TF32 R24, gdesc[UR8], R24, gsb0 ;  /* 0x05e00000081879f0 */ /* 0x000fe60008002818 */
[----:B------:R-:W-:Y:S02]  /*19d0*/  WARPGROUP.DEPBAR.LE gsb0, 0x0 ;  /* 0x00008000000079c5 */ /* 0x000fe40000010000 */
[----:B------:R-:W-:Y:S05]  /*19e0*/  @!P2 BRA `(.L_x_22) ;  /* 0x000000040028a947 */ /* 0x000fea0003800000 */
[----:B------:R-:W-:Y:S01]  /*19f0*/  UIADD3 UR5, UR41, 0x1, URZ ;  /* 0x0000000129057890 */ /* 0x000fe2000fffe03f */
[----:B01----:R-:W-:Y:S02]  /*1a00*/  IMAD.U32 R0, RZ, RZ, UR44 ;  /* 0x0000002cff007e24 */ /* 0x003fe4000f8e00ff */
[----:B------:R-:W-:Y:S01]  /*1a10*/  IMAD.U32 R3, RZ, RZ, UR41 ;  /* 0x00000029ff037e24 */ /* 0x000fe2000f8e00ff */
[----:B------:R-:W-:-:S04]  /*1a20*/  UISETP.NE.AND UP0, UPT, UR5, 0x7, UPT ;  /* 0x000000070500788c */ /* 0x000fc8000bf05270 */
[----:B------:R-:W-:Y:S02]  /*1a30*/  USEL UR6, URZ, 0x1, UP0 ;  /* 0x000000013f067887 */ /* 0x000fe40008000000 */
[----:B------:R-:W-:Y:S02]  /*1a40*/  USEL UR5, UR5, URZ, UP0 ;  /* 0x0000003f05057287 */ /* 0x000fe40008000000 */
[----:B------:R-:W-:-:S06]  /*1a50*/  ULOP3.LUT UR6, UR40, UR6, URZ, 0x3c, !UPT ;  /* 0x0000000628067292 */ /* 0x000fcc000f8e3c3f */
[----:B------:R-:W-:-:S07]  /*1a60*/  IMAD.U32 R7, RZ, RZ, UR6 ;  /* 0x00000006ff077e24 */ /* 0x000fce000f8e00ff */
.L_x_29:
[----:B------:R-:W-:Y:S05]  /*1a70*/  @!P0 BRA `(.L_x_23) ;  /* 0x0000000000048947 */ /* 0x000fea0003800000 */
[----:B------:R-:W-:Y:S01]  /*1a80*/  BPT.TRAP 0x1 ;  /* 0x000000040000795c */ /* 0x000fe20000300000 */
.L_x_23:
[----:B------:R-:W0:Y:S01]  /*1a90*/  S2UR UR7, SR_CgaCtaId ;  /* 0x00000000000779c3 */ /* 0x000e220000008800 */
[----:B------:R-:W-:Y:S01]  /*1aa0*/  UMOV UR6, 0x400 ;  /* 0x0000040000067882 */ /* 0x000fe20000000000 */
[----:B------:R-:W-:Y:S01]  /*1ab0*/  IMAD.U32 R5, RZ, RZ, UR5 ;  /* 0x00000005ff057e24 */ /* 0x000fe2000f8e00ff */
[----:B------:R-:W-:Y:S01]  /*1ac0*/  SHF.L.U32 R4, R7, 0x1f, RZ ;  /* 0x0000001f07047819 */ /* 0x000fe200000006ff */
[----:B0-----:R-:W-:-:S06]  /*1ad0*/  ULEA UR6, UR7, UR6, 0x18 ;  /* 0x0000000607067291 */ /* 0x001fcc000f8ec03f */
[----:B------:R-:W-:-:S04]  /*1ae0*/  IMAD.U32 R6, RZ, RZ, UR6 ;  /* 0x00000006ff067e24 */ /* 0x000fc8000f8e00ff */
[----:B------:R-:W-:-:S04]  /*1af0*/  IMAD R5, R5, 0x8, R6 ;  /* 0x0000000805057824 */ /* 0x000fc800078e0206 */
[----:B------:R0:W1:Y:S01]  /*1b00*/  SYNCS.PHASECHK.TRANS64.TRYWAIT P1, [R5+URZ], R4 ;  /* 0x00000004050075a7 */ /* 0x000062000802017f */
[----:B------:R-:W-:Y:S05]  /*1b10*/  @!P0 BRA `(.L_x_24) ;  /* 0x0000000000048947 */ /* 0x000fea0003800000 */
[----:B------:R-:W-:Y:S01]  /*1b20*/  BPT.TRAP 0x1 ;  /* 0x000000040000795c */ /* 0x000fe20000300000 */
.L_x_24:
[----:B-1----:R-:W-:Y:S05]  /*1b30*/  @P1 BRA `(.L_x_25) ;  /* 0x0000000000081947 */ /* 0x002fea0003800000 */
[----:B------:R-:W1:Y:S02]  /*1b40*/  SYNCS.PHASECHK.TRANS64.TRYWAIT P1, [R5+URZ], R4 ;  /* 0x00000004050075a7 */ /* 0x000e64000802017f */
[----:B-1----:R-:W-:Y:S05]  /*1b50*/  @!P1 BRA `(.L_x_26) ;  /* 0x0000005800089947 */ /* 0x002fea0003800000 */
.L_x_25:
[----:B------:R-:W-:Y:S01]  /*1b60*/  ULEA UR6, UR5, UR45, 0xa ;  /* 0x0000002d05067291 */ /* 0x000fe2000f8e503f */
[----:B------:R-:W-:Y:S01]  /*1b70*/  WARPGROUP.ARRIVE ;  /* 0x00000000000079c5 */ /* 0x000fe20000000000 */
[----:B------:R-:W-:Y:S01]  /*1b80*/  ULEA UR7, UR5, UR4, 0xa ;  /* 0x0000000405077291 */ /* 0x000fe2000f8e503f */
[----:B------:R-:W-:Y:S01]  /*1b90*/  UMOV UR9, 0x40000040 ;  /* 0x4000004000097882 */ /* 0x000fe20000000000 */
[----:B------:R-:W-:-:S03]  /*1ba0*/  UMOV UR11, 0x40000040 ;  /* 0x40000040000b7882 */ /* 0x000fc60000000000 */
[----:B------:R-:W-:Y:S02]  /*1bb0*/  UMOV UR8, UR6 ;  /* 0x0000000600087c82 */ /* 0x000fe40008000000 */
[----:B------:R-:W-:Y:S02]  /*1bc0*/  UMOV UR10, UR7 ;  /* 0x00000007000a7c82 */ /* 0x000fe40008000000 */
[----:B------:R-:W-:Y:S01]  /*1bd0*/  HGMMA.64x128x8.F32.TF32 R24, gdesc[UR8], R24, gsb0 ;  /* 0x05e00000081879f0 */ /* 0x000fe20008002818 */
[----:B------:R-:W-:Y:S02]  /*1be0*/  UIADD3 UR8, UR6, 0x2, URZ ;  /* 0x0000000206087890 */ /* 0x000fe4000fffe03f */
[----:B------:R-:W-:Y:S01]  /*1bf0*/  UIADD3 UR10, UR7, 0x2, URZ ;  /* 0x00000002070a7890 */ /* 0x000fe2000fffe03f */
[----:B------:R-:W-:Y:S01]  /*1c00*/  UMOV UR9, 0x40000040 ;  /* 0x4000004000097882 */ /* 0x000fe20000000000 */
[----:B------:R-:W-:Y:S01]  /*1c10*/  UMOV UR11, 0x40000040 ;  /* 0x40000040000b7882 */ /* 0x000fe20000000000 */
[----:B------:R-:W-:-:S02]  /*1c20*/  WARPGROUP.DEPBAR.LE gsb0, 0x0 ;  /* 0x00008000000079c5 */ /* 0x000fc40000010000 */
        /* <DEDUP_REMOVED lines=18> */
[----:B------:R-:W-:Y:S01]  /*1d50*/  BPT.TRAP 0x1 ;  /* 0x000000040000795c */ /* 0x000fe20000300000 */
.L_x_27:
[----:B------:R-:W-:-:S13]  /*1d60*/  ISETP.NE.AND P1, PT, R102, RZ, PT ;  /* 0x000000ff6600720c */ /* 0x000fda0003f25270 */
[----:B01----:R-:W-:-:S04]  /*1d70*/  @P1 IMAD R4, R3, 0x8, R6 ;  /* 0x0000000803041824 */ /* 0x003fc800078e0206 */
[----:B------:R-:W-:-:S05]  /*1d80*/  @P1 VIADD R4, R4, 0x38 ;  /* 0x0000003804041836 */ /* 0x000fca0000000000 */
[----:B------:R-:W-:-:S04]  /*1d90*/  @P1 PRMT R4, R19, 0x654, R4 ;  /* 0x0000065413041816 */ /* 0x000fc80000000004 */
[----:B------:R0:W-:Y:S01]  /*1da0*/  @P1 SYNCS.ARRIVE.TRANS64.RED.A1T0 RZ, [R4+URZ], RZ ;  /* 0x000000ff04ff19a7 */ /* 0x0001e2000810043f */
[----:B------:R-:W-:-:S13]  /*1db0*/  ISETP.GT.U32.AND P1, PT, R18, 0x1, PT ;  /* 0x000000011200780c */ /* 0x000fda0003f24070 */
[----:B0-----:R-:W-:Y:S05]  /*1dc0*/  @P1 BRA `(.L_x_28) ;  /* 0x0000000000041947 */ /* 0x001fea0003800000 */
[----:B------:R-:W-:Y:S01]  /*1dd0*/  BPT.TRAP 0x1 ;  /* 0x000000040000795c */ /* 0x000fe20000300000 */
.L_x_28:
[----:B------:R-:W-:Y:S01]  /*1de0*/  UIADD3 UR5, UR5, 0x1, URZ ;  /* 0x0000000105057890 */ /* 0x000fe2000fffe03f */
[C---:B------:R-:W-:Y:S01]  /*1df0*/  ISETP.GT.AND P2, PT, R0.reuse, 0x1, PT ;  /* 0x000000010000780c */ /* 0x040fe20003f44270 */
[----:B------:R-:W-:Y:S02]  /*1e00*/  VIADD R3, R3, 0x1 ;  /* 0x0000000103037836 */ /* 0x000fe40000000000 */
[----:B------:R-:W-:Y:S01]  /*1e10*/  UISETP.NE.AND UP0, UPT, UR5, 0x7, UPT ;  /* 0x000000070500788c */ /* 0x000fe2000bf05270 */
[----:B------:R-:W-:Y:S02]  /*1e20*/  VIADD R0, R0, 0xffffffff ;  /* 0xffffffff00007836 */ /* 0x000fe40000000000 */
[C---:B------:R-:W-:Y:S01]  /*1e30*/  ISETP.NE.AND P1, PT, R3.reuse, 0x7, PT ;  /* 0x000000070300780c */ /* 0x040fe20003f25270 */
[----:B------:R-:W-:Y:S02]  /*1e40*/  USEL UR6, URZ, 0x1, UP0 ;  /* 0x000000013f067887 */ /* 0x000fe40008000000 */
[----:B------:R-:W-:Y:S01]  /*1e50*/  USEL UR5, UR5, URZ, UP0 ;  /* 0x0000003f05057287 */ /* 0x000fe20008000000 */
[----:B------:R-:W-:-:S03]  /*1e60*/  SEL R3, R3, RZ, P1 ;  /* 0x000000ff03037207 */ /* 0x000fc60000800000 */
[----:B------:R-:W-:Y:S01]  /*1e70*/  LOP3.LUT R7, R7, UR6, RZ, 0x3c, !PT ;  /* 0x0000000607077c12 */ /* 0x000fe2000f8e3cff */
[----:B------:R-:W-:Y:S07]  /*1e80*/  @P2 BRA `(.L_x_29) ;  /* 0xfffffff800f82947 */ /* 0x000fee000383ffff */
.L_x_22:
[----:B01----:R-:W0:Y:S02]  /*1e90*/  LDC R0, c[0x0][0x28c] ;  /* 0x0000a300ff007b82 */ /* 0x003e240000000800 */
[----:B0-----:R-:W-:-:S13]  /*1ea0*/  ISETP.GE.AND P1, PT, R0, 0x1, PT ;  /* 0x000000010000780c */ /* 0x001fda0003f26270 */
[----:B------:R-:W-:Y:S05]  /*1eb0*/  @!P1 BRA `(.L_x_30) ;  /* 0x0000000000509947 */ /* 0x000fea0003800000 */
[----:B------:R-:W-:Y:S05]  /*1ec0*/  @!P0 BRA `(.L_x_31) ;  /* 0x0000000000048947 */ /* 0x000fea0003800000 */
[----:B------:R-:W-:Y:S01]  /*1ed0*/  BPT.TRAP 0x1 ;  /* 0x000000040000795c */ /* 0x000fe20000300000 */
.L_x_31:
[----:B------:R-:W-:Y:S01]  /*1ee0*/  ISETP.NE.AND P1, PT, R102, RZ, PT ;  /* 0x000000ff6600720c */ /* 0x000fe20003f25270 */
[----:B------:R-:W-:Y:S01]  /*1ef0*/  BSSY B0, `(.L_x_32) ;  /* 0x000000e000007945 */ /* 0x000fe20003800000 */
[----:B------:R-:W-:-:S11]  /*1f00*/  ISETP.GT.U32.AND P0, PT, R18, 0x1, PT ;  /* 0x000000011200780c */ /* 0x000fd60003f04070 */
[----:B------:R-:W-:Y:S05]  /*1f10*/  @!P1 BRA `(.L_x_33) ;  /* 0x00000000002c9947 */ /* 0x000fea0003800000 */
[----:B------:R-:W-:-:S04]  /*1f20*/  UIADD3 UR6, UR44, UR41, URZ ;  /* 0x000000292c067290 */ /* 0x000fc8000fffe03f */
[----:B------:R-:W-:-:S04]  /*1f30*/  UIMAD.WIDE.U32 UR4, UR6, 0x24924925, URZ ;  /* 0x24924925060478a5 */ /* 0x000fc8000f8e003f */
[----:B------:R-:W-:-:S04]  /*1f40*/  UIADD3 UR4, UR6, -UR5, URZ ;  /* 0x8000000506047290 */ /* 0x000fc8000fffe03f */
[----:B------:R-:W-:-:S04]  /*1f50*/  ULEA.HI UR4, UR4, UR5, URZ, 0x1f ;  /* 0x0000000504047291 */ /* 0x000fc8000f8ff83f */
[----:B------:R-:W-:-:S04]  /*1f60*/  USHF.R.U32.HI UR4, URZ, 0x2, UR4 ;  /* 0x000000023f047899 */ /* 0x000fc80008011604 */
[----:B------:R-:W-:-:S06]  /*1f70*/  UIMAD UR4, UR4, -0x7, UR6 ;  /* 0xfffffff9040478a4 */ /* 0x000fcc000f8e0206 */
[----:B------:R-:W-:-:S04]  /*1f80*/  IMAD.U32 R3, RZ, RZ, UR4 ;  /* 0x00000004ff037e24 */ /* 0x000fc8000f8e00ff */
[----:B------:R-:W-:-:S04]  /*1f90*/  IMAD R0, R3, 0x8, R6 ;  /* 0x0000000803007824 */ /* 0x000fc800078e0206 */
[----:B------:R-:W-:-:S05]  /*1fa0*/  VIADD R0, R0, 0x38 ;  /* 0x0000003800007836 */ /* 0x000fca0000000000 */
[----:B------:R-:W-:-:S04]  /*1fb0*/  PRMT R0, R19, 0x654, R0 ;  /* 0x0000065413007816 */ /* 0x000fc80000000000 */
[----:B------:R0:W-:Y:S03]  /*1fc0*/  SYNCS.ARRIVE.TRANS64.RED.A1T0 RZ, [R0+URZ], RZ ;  /* 0x000000ff00ff79a7 */ /* 0x0001e6000810043f */
.L_x_33:
[----:B------:R-:W-:Y:S05]  /*1fd0*/  BSYNC B0 ;  /* 0x0000000000007941 */ /* 0x000fea0003800000 */
.L_x_32:
[----:B------:R-:W-:Y:S05]  /*1fe0*/  @P0 BRA `(.L_x_30) ;  /* 0x0000000000040947 */ /* 0x000fea0003800000 */
[----:B------:R-:W-:Y:S01]  /*1ff0*/  BPT.TRAP 0x1 ;  /* 0x000000040000795c */ /* 0x000fe20000300000 */
.L_x_30:
[----:B------:R-:W-:Y:S01]  /*2000*/  UISETP.GE.U32.AND UP1, UPT, UR43, 0x7, UPT ;  /* 0x000000072b00788c */ /* 0x000fe2000bf26070 */
[----:B------:R-:W-:Y:S01]  /*2010*/  IMAD.SHL.U32 R3, R100, 0x80, RZ ;  /* 0x0000008064037824 */ /* 0x000fe200078e00ff */
[----:B------:R-:W-:Y:S01]  /*2020*/  UIADD3 UR41, UR43, UR41, URZ ;  /* 0x000000292b297290 */ /* 0x000fe2000fffe03f */
[----:B------:R-:W-:Y:S01]  /*2030*/  SHF.R.S32.HI R13, RZ, 0x1f, R99 ;  /* 0x0000001fff0d7819 */ /* 0x000fe20000011463 */
[----:B------:R-:W-:Y:S01]  /*2040*/  ULDC UR10, c[0x0][0x288] ;  /* 0x0000a200000a7ab9 */ /* 0x000fe20000000800 */
[----:B------:R-:W-:Y:S01]  /*2050*/  IMAD.SHL.U32 R7, R101, 0x80, RZ ;  /* 0x0000008065077824 */ /* 0x000fe200078e00ff */
[C---:B------:R-:W-:Y:S01]  /*2060*/  LOP3.LUT R8, R3.reuse, 0x6, R94, 0xf8, !PT ;  /* 0x0000000603087812 */ /* 0x040fe200078ef85e */
[----:B------:R-:W-:Y:S01]  /*2070*/  UISETP.GT.U32.AND UP0, UPT, UR41, 0x6, UPT ;  /* 0x000000062900788c */ /* 0x000fe2000bf04070 */
[----:B------:R-:W-:Y:S01]  /*2080*/  ISETP.GE.AND P0, PT, R3, UR10, PT ;  /* 0x0000000a03007c0c */ /* 0x000fe2000bf06270 */
[----:B------:R-:W-:Y:S01]  /*2090*/  ULDC.64 UR6, c[0x0][0x5d0] ;  /* 0x0001740000067ab9 */ /* 0x000fe20000000a00 */
[----:B------:R-:W-:Y:S01]  /*20a0*/  ULDC UR11, c[0x0][0x284] ;  /* 0x0000a100000b7ab9 */ /* 0x000fe20000000800 */
[----:B------:R-:W-:Y:S01]  /*20b0*/  @UP1 UIMAD.WIDE.U32 UR4, UR41, 0x24924925, URZ ;  /* 0x24924925290418a5 */ /* 0x000fe2000f8e003f */
[----:B------:R-:W-:Y:S01]  /*20c0*/  SHF.R.S32.HI R9, RZ, 0x1f, R8 ;  /* 0x0000001fff097819 */ /* 0x000fe20000011408 */
[----:B0-----:R-:W-:Y:S01]  /*20d0*/  IMAD R0, R13, UR6, RZ ;  /* 0x000000060d007c24 */ /* 0x001fe2000f8e02ff */
[----:B------:R-:W-:Y:S01]  /*20e0*/  UISETP.LT.U32.AND UP0, UPT, UR43, 0x7, UP0 ;  /* 0x000000072b00788c */ /* 0x000fe20008701070 */
[----:B------:R-:W-:Y:S01]  /*20f0*/  ISETP.GE.OR P0, PT, R7, UR11, P0 ;  /* 0x0000000b07007c0c */ /* 0x000fe20008706670 */
[----:B------:R-:W-:Y:S01]  /*2100*/  @UP1 UIADD3 UR4, UR41, -UR5, URZ ;  /* 0x8000000529041290 */ /* 0x000fe2000fffe03f */
[C---:B------:R-:W-:Y:S01]  /*2110*/  IMAD R11, R99.reuse, UR7, R0 ;  /* 0x00000007630b7c24 */ /* 0x040fe2000f8e0200 */
[----:B------:R-:W-:Y:S01]  /*2120*/  ULDC.64 UR8, c[0x0][0x5c8] ;  /* 0x0001720000087ab9 */ /* 0x000fe20000000a00 */
[----:B------:R-:W-:Y:S01]  /*2130*/  IMAD.WIDE.U32 R4, R99, UR6, R8 ;  /* 0x0000000663047c25 */ /* 0x000fe2000f8e0008 */
[----:B------:R-:W-:-:S02]  /*2140*/  USEL UR6, URZ, 0x1, !UP0 ;  /* 0x000000013f067887 */ /* 0x000fc4000c000000 */
[----:B------:R-:W-:Y:S01]  /*2150*/  @UP1 ULEA.HI UR4, UR4, UR5, URZ, 0x1f ;  /* 0x0000000504041291 */ /* 0x000fe2000f8ff83f */
[----:B------:R-:W-:Y:S01]  /*2160*/  IMAD.WIDE R100, R101, 0x80, R22 ;  /* 0x0000008065647825 */ /* 0x000fe200078e0216 */
[----:B------:R-:W-:Y:S02]  /*2170*/  ULOP3.LUT UR40, UR40, UR6, URZ, 0x3c, !UPT ;  /* 0x0000000628287292 */ /* 0x000fe4000f8e3c3f */
[----:B------:R-:W-:Y:S01]  /*2180*/  @UP1 USHF.R.U32.HI UR4, URZ, 0x2, UR4 ;  /* 0x000000023f041899 */ /* 0x000fe20008011604 */
[----:B------:R-:W-:Y:S02]  /*2190*/  IMAD.IADD R5, R5, 0x1, R11 ;  /* 0x0000000105057824 */ /* 0x000fe400078e020b */
[----:B------:R-:W-:Y:S01]  /*21a0*/  IMAD R11, R101, UR8, RZ ;  /* 0x00000008650b7c24 */ /* 0x000fe2000f8e02ff */
[----:B------:R-:W-:Y:S01]  /*21b0*/  @UP1 ULOP3.LUT UR40, UR40, 0x1, UR4, 0x78, !UPT ;  /* 0x0000000128281892 */ /* 0x000fe2000f8e7804 */
[----:B------:R-:W-:-:S04]  /*21c0*/  IMAD.WIDE.U32 R104, R100, UR8, R4 ;  /* 0x0000000864687c25 */ /* 0x000fc8000f8e0004 */
[----:B------:R-:W-:Y:S02]  /*21d0*/  IMAD R11, R100, UR9, R11 ;  /* 0x00000009640b7c24 */ /* 0x000fe4000f8e020b */
[----:B------:R-:W-:Y:S01]  /*21e0*/  IMAD.MOV.U32 R0, RZ, RZ, -0x1 ;  /* 0xffffffffff007424 */ /* 0x000fe200078e00ff */
[----:B------:R-:W-:Y:S06]  /*21f0*/  @P0 BRA `(.L_x_34) ;  /* 0x0000003000f80947 */ /* 0x000fec0003800000 */
[----:B-----5:R-:W-:Y:S01]  /*2200*/  FSETP.NEU.AND P1, PT, R89, RZ, PT ;  /* 0x000000ff5900720b */ /* 0x020fe20003f2d000 */
[----:B------:R-:W-:Y:S01]  /*2210*/  IMAD.IADD R4, R93, 0x1, -R3 ;  /* 0x000000015d047824 */ /* 0x000fe200078e0a03 */
[----:B------:R-:W-:Y:S01]  /*2220*/  BSSY B0, `(.L_x_34) ;  /* 0x000033b000007945 */ /* 0x000fe20003800000 */
[----:B------:R-:W-:Y:S02]  /*2230*/  IMAD.IADD R3, R98, 0x1, -R7 ;  /* 0x0000000162037824 */ /* 0x000fe400078e0a07 */
[----:B------:R-:W-:Y:S01]  /*2240*/  IMAD.IADD R115, R105, 0x1, R11 ;  /* 0x0000000169737824 */ /* 0x000fe200078e020b */
[----:B------:R-:W-:-:S04]  /*2250*/  ISETP.GT.AND P0, PT, R4, RZ, PT ;  /* 0x000000ff0400720c */ /* 0x000fc80003f04270 */
[----:B------:R-:W-:-:S03]  /*2260*/  ISETP.GT.AND P3, PT, R3, RZ, P0 ;  /* 0x000000ff0300720c */ /* 0x000fc60000764270 */
[----:B------:R-:W-:Y:S10]  /*2270*/  @!P1 BRA `(.L_x_35) ;  /* 0x00000024001c9947 */ /* 0x000ff40003800000 */
[----:B------:R-:W0:Y:S01]  /*2280*/  LDC.64 R108, c[0x0][0x5b8] ;  /* 0x00016e00ff6c7b82 */ /* 0x000e220000000a00 */
[----:B------:R-:W-:-:S07]  /*2290*/  ULDC.64 UR4, c[0x0][0x5c0] ;  /* 0x0001700000047ab9 */ /* 0x000fce0000000a00 */
[----:B------:R-:W1:Y:S08]  /*22a0*/  LDC.64 R110, c[0x0][0x5b0] ;  /* 0x00016c00ff6e7b82 */ /* 0x000e700000000a00 */
[----:B------:R-:W2:Y:S01]  /*22b0*/  LDC.64 R112, c[0x0][0x5a8] ;  /* 0x00016a00ff707b82 */ /* 0x000ea20000000a00 */
[-C--:B0-----:R-:W-:Y:S02]  /*22c0*/  IMAD R6, R13, R108.reuse, RZ ;  /* 0x0000006c0d067224 */ /* 0x081fe400078e02ff */
[----:B------:R-:W-:-:S04]  /*22d0*/  IMAD.WIDE.U32 R12, R99, R108, R8 ;  /* 0x0000006c630c7225 */ /* 0x000fc800078e0008 */
[----:B------:R-:W-:Y:S02]  /*22e0*/  IMAD R105, R99, R109, R6 ;  /* 0x0000006d63697224 */ /* 0x000fe400078e0206 */
[-C--:B-1----:R-:W-:Y:S02]  /*22f0*/  IMAD R5, R101, R110.reuse, RZ ;  /* 0x0000006e65057224 */ /* 0x082fe400078e02ff */
[----:B------:R-:W-:Y:S02]  /*2300*/  IMAD.IADD R13, R13, 0x1, R105 ;  /* 0x000000010d0d7824 */ /* 0x000fe400078e0269 */
[C---:B------:R-:W-:Y:S02]  /*2310*/  IMAD R107, R100.reuse, R111, R5 ;  /* 0x0000006f646b7224 */ /* 0x040fe400078e0205 */
[----:B------:R-:W-:-:S04]  /*2320*/  IMAD.WIDE.U32 R6, R100, R110, R12 ;  /* 0x0000006e64067225 */ /* 0x000fc800078e000c */
[----:B------:R-:W-:Y:S01]  /*2330*/  IMAD.IADD R5, R7, 0x1, R107 ;  /* 0x0000000107057824 */ /* 0x000fe200078e026b */
[----:B--2---:R-:W-:-:S04]  /*2340*/  LEA R14, P1, R6, R112, 0x2 ;  /* 0x00000070060e7211 */ /* 0x004fc800078210ff */
[----:B------:R-:W-:-:S05]  /*2350*/  LEA.HI.X R15, R6, R113, R5, 0x2, P1 ;  /* 0x00000071060f7211 */ /* 0x000fca00008f1405 */
[----:B------:R-:W2:Y:S01]  /*2360*/  @P3 LDG.E.LTC128B R106, desc[UR38][R14.64] ;  /* 0x000000260e6a3981 */ /* 0x000ea2000c1e1920 */
[----:B------:R-:W-:Y:S01]  /*2370*/  IMAD.WIDE.U32 R6, R100, R110, R8 ;  /* 0x0000006e64067225 */ /* 0x000fe200078e0008 */
[C---:B------:R-:W-:Y:S01]  /*2380*/  SHF.L.U64.HI R11, R110.reuse, 0x3, R111 ;  /* 0x000000036e0b7819 */ /* 0x040fe2000001026f */
[----:B------:R-:W-:Y:S02]  /*2390*/  BSSY B1, `(.L_x_36) ;  /* 0x0000016000017945 */ /* 0x000fe40003800000 */
[----:B------:R-:W-:Y:S02]  /*23a0*/  IMAD.IADD R7, R107, 0x1, R7 ;  /* 0x000000016b077824 */ /* 0x000fe400078e0207 */
[----:B------:R-:W-:Y:S02]  /*23b0*/  IMAD.SHL.U32 R10, R110, 0x8, RZ ;  /* 0x000000086e0a7824 */ /* 0x000fe400078e00ff */
[----:B------:R-:W-:-:S04]  /*23c0*/  IMAD.WIDE.U32 R20, R99, R108, R6 ;  /* 0x0000006c63147225 */ /* 0x000fc800078e0006 */
[----:B------:R-:W-:Y:S01]  /*23d0*/  IMAD.WIDE.U32 R100, R100, R110, R10 ;  /* 0x0000006e64647225 */ /* 0x000fe200078e000a */
[----:B------:R-:W-:Y:S02]  /*23e0*/  LEA R10, P1, R104, UR4, 0x2 ;  /* 0x00000004680a7c11 */ /* 0x000fe4000f8210ff */
[----:B------:R-:W-:Y:S01]  /*23f0*/  LEA R6, P2, R20, R112, 0x2 ;  /* 0x0000007014067211 */ /* 0x000fe200078410ff */
[----:B------:R-:W-:Y:S01]  /*2400*/  IMAD.IADD R7, R105, 0x1, R21 ;  /* 0x0000000169077824 */ /* 0x000fe200078e0215 */
[----:B------:R-:W-:Y:S01]  /*2410*/  LEA.HI.X R11, R104, UR5, R115, 0x2, P1 ;  /* 0x00000005680b7c11 */ /* 0x000fe200088f1473 */
[----:B------:R-:W-:Y:S01]  /*2420*/  IMAD.IADD R107, R107, 0x1, R101 ;  /* 0x000000016b6b7824 */ /* 0x000fe200078e0265 */
[----:B------:R-:W-:Y:S02]  /*2430*/  ISETP.GT.AND P1, PT, R3, 0x8, P0 ;  /* 0x000000080300780c */ /* 0x000fe40000724270 */
[----:B------:R-:W-:Y:S02]  /*2440*/  LEA.HI.X R7, R20, R113, R7, 0x2, P2 ;  /* 0x0000007114077211 */ /* 0x000fe400010f1407 */
[----:B------:R-:W-:Y:S01]  /*2450*/  ISETP.GT.AND P2, PT, R4, 0x1, PT ;  /* 0x000000010400780c */ /* 0x000fe20003f44270 */
[----:B--2---:R-:W-:-:S04]  /*2460*/  FMUL R5, R106, R89 ;  /* 0x000000596a057220 */ /* 0x004fc80000400000 */
[----:B------:R-:W-:Y:S01]  /*2470*/  FFMA R21, R24, R88, R5 ;  /* 0x0000005818157223 */ /* 0x000fe20000000005 */
[----:B------:R-:W-:-:S04]  /*2480*/  IADD3 R5, P4, R12, R100, RZ ;  /* 0x000000640c057210 */ /* 0x000fc80007f9e0ff */
[----:B------:R0:W-:Y:S01]  /*2490*/  @P3 STG.E desc[UR38][R10.64], R21 ;  /* 0x000000150a003986 */ /* 0x0001e2000c101926 */
[----:B------:R-:W-:Y:S01]  /*24a0*/  ISETP.GT.AND P3, PT, R3, RZ, P2 ;  /* 0x000000ff0300720c */ /* 0x000fe20001764270 */
[----:B------:R-:W-:Y:S01]  /*24b0*/  IMAD.X R20, R107, 0x1, R13, P4 ;  /* 0x000000016b147824 */ /* 0x000fe200020e060d */
[----:B------:R-:W-:-:S11]  /*24c0*/  LEA R14, P0, R5, R112, 0x2 ;  /* 0x00000070050e7211 */ /* 0x000fd600078010ff */
[----:B0-----:R-:W-:Y:S05]  /*24d0*/  @!P3 BRA `(.L_x_37) ;  /* 0x000000000004b947 */ /* 0x001fea0003800000 */
[----:B------:R0:W5:Y:S02]  /*24e0*/  LDG.E.LTC128B R106, desc[UR38][R6.64+0x4] ;  /* 0x00000426066a7981 */ /* 0x000164000c1e1920 */
.L_x_37:
[----:B------:R-:W-:Y:S05]  /*24f0*/  BSYNC B1 ;  /* 0x0000000000017941 */ /* 0x000fea0003800000 */
.L_x_36:
[----:B-----5:R-:W-:Y:S01]  /*2500*/  FMUL R12, R106, R89 ;  /* 0x000000596a0c7220 */ /* 0x020fe20000400000 */
[----:B------:R-:W-:-:S03]  /*2510*/  LEA.HI.X R15, R5, R113, R20, 0x2, P0 ;  /* 0x00000071050f7211 */ /* 0x000fc600000f1414 */
[----:B------:R-:W-:-:S05]  /*2520*/  FFMA R25, R25, R88, R12 ;  /* 0x0000005819197223 */ /* 0x000fca000000000c */
[----:B------:R1:W-:Y:S04]  /*2530*/  @P3 STG.E desc[UR38][R10.64+0x4], R25 ;  /* 0x000004190a003986 */ /* 0x0003e8000c101926 */
[----:B------:R-:W2:Y:S01]  /*2540*/  @P1 LDG.E.LTC128B R106, desc[UR38][R14.64] ;  /* 0x000000260e6a1981 */ /* 0x000ea2000c1e1920 */
[C---:B------:R-:W-:Y:S01]  /*2550*/  SHF.L.U64.HI R13, R90.reuse, 0x2, R91 ;  /* 0x000000025a0d7819 */ /* 0x040fe2000001025b */
[----:B------:R-:W-:Y:S01]  /*2560*/  BSSY B1, `(.L_x_38) ;  /* 0x0000010000017945 */ /* 0x000fe20003800000 */
[----:B------:R-:W-:Y:S02]  /*2570*/  LEA R12, P3, R90, R10, 0x2 ;  /* 0x0000000a5a0c7211 */ /* 0x000fe400078610ff */
[----:B------:R-:W-:Y:S02]  /*2580*/  IADD3 R20, P0, R8, R100, RZ ;  /* 0x0000006408147210 */ /* 0x000fe40007f1e0ff */
[----:B------:R-:W-:Y:S01]  /*2590*/  ISETP.GT.AND P2, PT, R3, 0x8, P2 ;  /* 0x000000080300780c */ /* 0x000fe20001744270 */
[----:B------:R-:W-:-:S02]  /*25a0*/  IMAD.X R13, R13, 0x1, R11, P3 ;  /* 0x000000010d0d7824 */ /* 0x000fc400018e060b */
[----:B------:R-:W-:Y:S01]  /*25b0*/  IMAD.X R21, R9, 0x1, R107, P0 ;  /* 0x0000000109157824 */ /* 0x000fe200000e066b */
[----:B------:R-:W-:Y:S01]  /*25c0*/  ISETP.GT.AND P0, PT, R4, 0x8, PT ;  /* 0x000000080400780c */ /* 0x000fe20003f04270 */
[----:B------:R-:W-:-:S04]  /*25d0*/  IMAD.WIDE.U32 R20, R99, R108, R20 ;  /* 0x0000006c63147225 */ /* 0x000fc800078e0014 */
[----:B------:R-:W-:Y:S01]  /*25e0*/  IMAD.IADD R9, R105, 0x1, R21 ;  /* 0x0000000169097824 */ /* 0x000fe200078e0215 */
[----:B------:R-:W-:-:S04]  /*25f0*/  LEA R8, P4, R20, R112, 0x2 ;  /* 0x0000007014087211 */ /* 0x000fc800078810ff */
[----:B------:R-:W-:Y:S01]  /*2600*/  LEA.HI.X R9, R20, R113, R9, 0x2, P4 ;  /* 0x0000007114097211 */ /* 0x000fe200020f1409 */
[----:B--2---:R-:W-:-:S04]  /*2610*/  FMUL R5, R106, R89 ;  /* 0x000000596a057220 */ /* 0x004fc80000400000 */
[----:B------:R-:W-:-:S05]  /*2620*/  FFMA R5, R26, R88, R5 ;  /* 0x000000581a057223 */ /* 0x000fca0000000005 */
[----:B------:R1:W-:Y:S01]  /*2630*/  @P1 STG.E desc[UR38][R12.64], R5 ;  /* 0x000000050c001986 */ /* 0x0003e2000c101926 */
[----:B------:R-:W-:Y:S05]  /*2640*/  @!P2 BRA `(.L_x_39) ;  /* 0x000000000004a947 */ /* 0x000fea0003800000 */
[----:B------:R2:W5:Y:S02]  /*2650*/  LDG.E.LTC128B R106, desc[UR38][R8.64+0x4] ;  /* 0x00000426086a7981 */ /* 0x000564000c1e1920 */
.L_x_39:
[----:B------:R-:W-:Y:S05]  /*2660*/  BSYNC B1 ;  /* 0x0000000000017941 */ /* 0x000fea0003800000 */
.L_x_38:
[----:B-----5:R-:W-:Y:S01]  /*2670*/  FMUL R14, R106, R89 ;  /* 0x000000596a0e7220 */ /* 0x020fe20000400000 */
[----:B------:R-:W-:Y:S01]  /*2680*/  ISETP.GT.AND P3, PT, R3, RZ, P0 ;  /* 0x000000ff0300720c */ /* 0x000fe20000764270 */
[----:B------:R-:W-:Y:S01]  /*2690*/  BSSY B1, `(.L_x_40) ;  /* 0x0000006000017945 */ /* 0x000fe20003800000 */
[----:B------:R-:W-:Y:S01]  /*26a0*/  ISETP.GT.AND P1, PT, R4, 0x9, PT ;  /* 0x000000090400780c */ /* 0x000fe20003f24270 */
[----:B------:R-:W-:-:S05]  /*26b0*/  FFMA R27, R27, R88, R14 ;  /* 0x000000581b1b7223 */ /* 0x000fca000000000e */
[----:B------:R3:W-:Y:S05]  /*26c0*/  @P2 STG.E desc[UR38][R12.64+0x4], R27 ;  /* 0x0000041b0c002986 */ /* 0x0007ea000c101926 */
[----:B------:R-:W-:Y:S05]  /*26d0*/  @!P3 BRA `(.L_x_41) ;  /* 0x000000000004b947 */ /* 0x000fea0003800000 */
[----:B------:R4:W5:Y:S02]  /*26e0*/  LDG.E.LTC128B R106, desc[UR38][R6.64+0x20] ;  /* 0x00002026066a7981 */ /* 0x000964000c1e1920 */
.L_x_41:
[----:B------:R-:W-:Y:S05]  /*26f0*/  BSYNC B1 ;  /* 0x0000000000017941 */ /* 0x000fea0003800000 */
.L_x_40:
[----:B-1---5:R-:W-:Y:S01]  /*2700*/  FMUL R5, R106, R89 ;  /* 0x000000596a057220 */ /* 0x022fe20000400000 */
[----:B------:R-:W-:Y:S01]  /*2710*/  ISETP.GT.AND P2, PT, R3, RZ, P1 ;  /* 0x000000ff0300720c */ /* 0x000fe20000f44270 */
[----:B------:R-:W-:Y:S02]  /*2720*/  BSSY B1, `(.L_x_42) ;  /* 0x0000005000017945 */ /* 0x000fe40003800000 */
[----:B------:R-:W-:-:S05]  /*2730*/  FFMA R5, R28, R88, R5 ;  /* 0x000000581c057223 */ /* 0x000fca0000000005 */
[----:B------:R1:W-:Y:S05]  /*2740*/  @P3 STG.E desc[UR38][R10.64+0x20], R5 ;  /* 0x000020050a003986 */ /* 0x0003ea000c101926 */
[----:B------:R-:W-:Y:S05]  /*2750*/  @!P2 BRA `(.L_x_43) ;  /* 0x000000000004a947 */ /* 0x000fea0003800000 */
[----:B------:R0:W5:Y:S02]  /*2760*/  LDG.E.LTC128B R106, desc[UR38][R6.64+0x24] ;  /* 0x00002426066a7981 */ /* 0x000164000c1e1920 */
.L_x_43:
[----:B------:R-:W-:Y:S05]  /*2770*/  BSYNC B1 ;  /* 0x0000000000017941 */ /* 0x000fea0003800000 */
.L_x_42:
[----:B-----5:R-:W-:Y:S01]  /*2780*/  FMUL R14, R106, R89 ;  /* 0x000000596a0e7220 */ /* 0x020fe20000400000 */
[----:B------:R-:W-:Y:S01]  /*2790*/  ISETP.GT.AND P0, PT, R3, 0x8, P0 ;  /* 0x000000080300780c */ /* 0x000fe20000704270 */
[----:B------:R-:W-:Y:S02]  /*27a0*/  BSSY B1, `(.L_x_44) ;  /* 0x0000005000017945 */ /* 0x000fe40003800000 */
[----:B------:R-:W-:-:S05]  /*27b0*/  FFMA R29, R29, R88, R14 ;  /* 0x000000581d1d7223 */ /* 0x000fca000000000e */
[----:B------:R0:W-:Y:S05]  /*27c0*/  @P2 STG.E desc[UR38][R10.64+0x24], R29 ;  /* 0x0000241d0a002986 */ /* 0x0001ea000c101926 */
[----:B------:R-:W-:Y:S05]  /*27d0*/  @!P0 BRA `(.L_x_45) ;  /* 0x0000000000048947 */ /* 0x000fea0003800000 */
[----:B------:R0:W5:Y:S02]  /*27e0*/  LDG.E.LTC128B R106, desc[UR38][R8.64+0x20] ;  /* 0x00002026086a7981 */ /* 0x000164000c1e1920 */
.L_x_45:
[----:B------:R-:W-:Y:S05]  /*27f0*/  BSYNC B1 ;  /* 0x0000000000017941 */ /* 0x000fea0003800000 */
.L_x_44:
[----:B-1---5:R-:W-:Y:S01]  /*2800*/  FMUL R5, R106, R89 ;  /* 0x000000596a057220 */ /* 0x022fe20000400000 */
[----:B------:R-:W-:Y:S01]  /*2810*/  ISETP.GT.AND P2, PT, R3, 0x8, P1 ;  /* 0x000000080300780c */ /* 0x000fe20000f44270 */
[----:B------:R-:W-:Y:S01]  /*2820*/  BSSY B1, `(.L_x_46) ;  /* 0x0000006000017945 */ /* 0x000fe20003800000 */
[----:B------:R-:W-:Y:S01]  /*2830*/  ISETP.GT.AND P1, PT, R4, 0x10, PT ;  /* 0x000000100400780c */ /* 0x000fe20003f24270 */
[----:B------:R-:W-:-:S05]  /*2840*/  FFMA R5, R30, R88, R5 ;  /* 0x000000581e057223 */ /* 0x000fca0000000005 */
[----:B------:R1:W-:Y:S05]  /*2850*/  @P0 STG.E desc[UR38][R12.64+0x20], R5 ;  /* 0x000020050c000986 */ /* 0x0003ea000c101926 */
[----:B------:R-:W-:Y:S05]  /*2860*/  @!P2 BRA `(.L_x_47) ;  /* 0x000000000004a947 */ /* 0x000fea0003800000 */
[----:B------:R0:W5:Y:S02]  /*2870*/  LDG.E.LTC128B R106, desc[UR38][R8.64+0x24] ;  /* 0x00002426086a7981 */ /* 0x000164000c1e1920 */
.L_x_47:
[----:B------:R-:W-:Y:S05]  /*2880*/  BSYNC B1 ;  /* 0x0000000000017941 */ /* 0x000fea0003800000 */
.L_x_46:
        /* <DEDUP_REMOVED lines=8> */
.L_x_49:
[----:B------:R-:W-:Y:S05]  /*2910*/  BSYNC B1 ;  /* 0x0000000000017941 */ /* 0x000fea0003800000 */
.L_x_48:
[----:B-1---5:R-:W-:Y:S01]  /*2920*/  FMUL R5, R106, R89 ;  /* 0x000000596a057220 */ /* 0x022fe20000400000 */
[----:B------:R-:W-:Y:S01]  /*2930*/  ISETP.GT.AND P4, PT, R3, RZ, P0 ;  /* 0x000000ff0300720c */ /* 0x000fe20000784270 */
[----:B------:R-:W-:Y:S02]  /*2940*/  BSSY B1, `(.L_x_50) ;  /* 0x0000005000017945 */ /* 0x000fe40003800000 */
[----:B------:R-:W-:-:S05]  /*2950*/  FFMA R5, R32, R88, R5 ;  /* 0x0000005820057223 */ /* 0x000fca0000000005 */
[----:B------:R1:W-:Y:S05]  /*2960*/  @P3 STG.E desc[UR38][R10.64+0x40], R5 ;  /* 0x000040050a003986 */ /* 0x0003ea000c101926 */
[----:B------:R-:W-:Y:S05]  /*2970*/  @!P4 BRA `(.L_x_51) ;  /* 0x000000000004c947 */ /* 0x000fea0003800000 */
[----:B------:R0:W5:Y:S02]  /*2980*/  LDG.E.LTC128B R106, desc[UR38][R6.64+0x44] ;  /* 0x00004426066a7981 */ /* 0x000164000c1e1920 */
.L_x_51:
[----:B------:R-:W-:Y:S05]  /*2990*/  BSYNC B1 ;  /* 0x0000000000017941 */ /* 0x000fea0003800000 */
.L_x_50:
[----:B-----5:R-:W-:Y:S01]  /*29a0*/  FMUL R14, R106, R89 ;  /* 0x000000596a0e7220 */ /* 0x020fe20000400000 */
[----:B------:R-:W-:Y:S01]  /*29b0*/  ISETP.GT.AND P2, PT, R3, 0x8, P1 ;  /* 0x000000080300780c */ /* 0x000fe20000f44270 */
[----:B------:R-:W-:Y:S02]  /*29c0*/  BSSY B1, `(.L_x_52) ;  /* 0x0000005000017945 */ /* 0x000fe40003800000 */
[----:B------:R-:W-:-:S05]  /*29d0*/  FFMA R33, R33, R88, R14 ;  /* 0x0000005821217223 */ /* 0x000fca000000000e */
[----:B------:R0:W-:Y:S05]  /*29e0*/  @P4 STG.E desc[UR38][R10.64+0x44], R33 ;  /* 0x000044210a004986 */ /* 0x0001ea000c101926 */
[----:B------:R-:W-:Y:S05]  /*29f0*/  @!P2 BRA `(.L_x_53) ;  /* 0x000000000004a947 */ /* 0x000fea0003800000 */
[----:B------:R0:W5:Y:S02]  /*2a00*/  LDG.E.LTC128B R106, desc[UR38][R8.64+0x40] ;  /* 0x00004026086a7981 */ /* 0x000164000c1e1920 */
.L_x_53:
[----:B------:R-:W-:Y:S05]  /*2a10*/  BSYNC B1 ;  /* 0x0000000000017941 */ /* 0x000fea0003800000 */
.L_x_52:
        /* <DEDUP_REMOVED lines=8> */
.L_x_55:
[----:B------:R-:W-:Y:S05]  /*2aa0*/  BSYNC B1 ;  /* 0x0000000000017941 */ /* 0x000fea0003800000 */
.L_x_54:
        /* <DEDUP_REMOVED lines=8> */
.L_x_57:
[----:B------:R-:W-:Y:S05]  /*2b30*/  BSYNC B1 ;  /* 0x0000000000017941 */ /* 0x000fea0003800000 */
.L_x_56:
[----:B-1---5:R-:W-:Y:S01]  /*2b40*/  FMUL R5, R106, R89 ;  /* 0x000000596a057220 */ /* 0x022fe20000400000 */
[----:B------:R-:W-:Y:S01]  /*2b50*/  ISETP.GT.AND P3, PT, R3, RZ, P0 ;  /* 0x000000ff0300720c */ /* 0x000fe20000764270 */
[----:B------:R-:W-:Y:S02]  /*2b60*/  BSSY B1, `(.L_x_58) ;  /* 0x0000005000017945 */ /* 0x000fe40003800000 */
[----:B------:R-:W-:-:S05]  /*2b70*/  FFMA R5, R36, R88, R5 ;  /* 0x0000005824057223 */ /* 0x000fca0000000005 */
[----:B------:R1:W-:Y:S05]  /*2b80*/  @P2 STG.E desc[UR38][R10.64+0x60], R5 ;  /* 0x000060050a002986 */ /* 0x0003ea000c101926 */
[----:B------:R-:W-:Y:S05]  /*2b90*/  @!P3 BRA `(.L_x_59) ;  /* 0x000000000004b947 */ /* 0x000fea0003800000 */
[----:B------:R0:W5:Y:S02]  /*2ba0*/  LDG.E.LTC128B R106, desc[UR38][R6.64+0x64] ;  /* 0x00006426066a7981 */ /* 0x000164000c1e1920 */
.L_x_59:
[----:B------:R-:W-:Y:S05]  /*2bb0*/  BSYNC B1 ;  /* 0x0000000000017941 */ /* 0x000fea0003800000 */
.L_x_58:
[----:B-----5:R-:W-:Y:S01]  /*2bc0*/  FMUL R14, R106, R89 ;  /* 0x000000596a0e7220 */ /* 0x020fe20000400000 */
[----:B------:R-:W-:Y:S01]  /*2bd0*/  ISETP.GT.AND P2, PT, R3, 0x8, P1 ;  /* 0x000000080300780c */ /* 0x000fe20000f44270 */
[----:B------:R-:W-:Y:S02]  /*2be0*/  BSSY B1, `(.L_x_60) ;  /* 0x0000005000017945 */ /* 0x000fe40003800000 */
[----:B------:R-:W-:-:S05]  /*2bf0*/  FFMA R37, R37, R88, R14 ;  /* 0x0000005825257223 */ /* 0x000fca000000000e */
[----:B------:R0:W-:Y:S05]  /*2c00*/  @P3 STG.E desc[UR38][R10.64+0x64], R37 ;  /* 0x000064250a003986 */ /* 0x0001ea000c101926 */
[----:B------:R-:W-:Y:S05]  /*2c10*/  @!P2 BRA `(.L_x_61) ;  /* 0x000000000004a947 */ /* 0x000fea0003800000 */
[----:B------:R0:W5:Y:S02]  /*2c20*/  LDG.E.LTC128B R106, desc[UR38][R8.64+0x60] ;  /* 0x00006026086a7981 */ /* 0x000164000c1e1920 */
.L_x_61:
[----:B------:R-:W-:Y:S05]  /*2c30*/  BSYNC B1 ;  /* 0x0000000000017941 */ /* 0x000fea0003800000 */
.L_x_60:
        /* <DEDUP_REMOVED lines=8> */
.L_x_63:
[----:B------:R-:W-:Y:S05]  /*2cc0*/  BSYNC B1 ;  /* 0x0000000000017941 */ /* 0x000fea0003800000 */
.L_x_62:
        /* <DEDUP_REMOVED lines=8> */
.L_x_65:
[----:B------:R-:W-:Y:S05]  /*2d50*/  BSYNC B1 ;  /* 0x0000000000017941 */ /* 0x000fea0003800000 */
.L_x_64:
[----:B-1---5:R-:W-:Y:S01]  /*2d60*/  FMUL R5, R106, R89 ;  /* 0x000000596a057220 */ /* 0x022fe20000400000 */
[----:B------:R-:W-:Y:S01]  /*2d70*/  ISETP.GT.AND P3, PT, R3, RZ, P0 ;  /* 0x000000ff0300720c */ /* 0x000fe20000764270 */
[----:B------:R-:W-:Y:S02]  /*2d80*/  BSSY B1, `(.L_x_66) ;  /* 0x0000005000017945 */ /* 0x000fe40003800000 */
[----:B------:R-:W-:-:S05]  /*2d90*/  FFMA R5, R40, R88, R5 ;  /* 0x0000005828057223 */ /* 0x000fca0000000005 */
[----:B------:R1:W-:Y:S05]  /*2da0*/  @P2 STG.E desc[UR38][R10.64+0x80], R5 ;  /* 0x000080050a002986 */ /* 0x0003ea000c101926 */
[----:B------:R-:W-:Y:S05]  /*2db0*/  @!P3 BRA `(.L_x_67) ;  /* 0x000000000004b947 */ /* 0x000fea0003800000 */
[----:B------:R0:W5:Y:S02]  /*2dc0*/  LDG.E.LTC128B R106, desc[UR38][R6.64+0x84] ;  /* 0x00008426066a7981 */ /* 0x000164000c1e1920 */
.L_x_67:
[----:B------:R-:W-:Y:S05]  /*2dd0*/  BSYNC B1 ;  /* 0x0000000000017941 */ /* 0x000fea0003800000 */
.L_x_66:
[----:B-----5:R-:W-:Y:S01]  /*2de0*/  FMUL R14, R106, R89 ;  /* 0x000000596a0e7220 */ /* 0x020fe20000400000 */
[----:B------:R-:W-:Y:S01]  /*2df0*/  ISETP.GT.AND P2, PT, R3, 0x8, P1 ;  /* 0x000000080300780c */ /* 0x000fe20000f44270 */
[----:B------:R-:W-:Y:S02]  /*2e00*/  BSSY B1, `(.L_x_68) ;  /* 0x0000005000017945 */ /* 0x000fe40003800000 */
[----:B------:R-:W-:-:S05]  /*2e10*/  FFMA R41, R41, R88, R14 ;  /* 0x0000005829297223 */ /* 0x000fca000000000e */
[----:B------:R0:W-:Y:S05]  /*2e20*/  @P3 STG.E desc[UR38][R10.64+0x84], R41 ;  /* 0x000084290a003986 */ /* 0x0001ea000c101926 */
[----:B------:R-:W-:Y:S05]  /*2e30*/  @!P2 BRA `(.L_x_69) ;  /* 0x000000000004a947 */ /* 0x000fea0003800000 */
[----:B------:R0:W5:Y:S02]  /*2e40*/  LDG.E.LTC128B R106, desc[UR38][R8.64+0x80] ;  /* 0x00008026086a7981 */ /* 0x000164000c1e1920 */
.L_x_69:
[----:B------:R-:W-:Y:S05]  /*2e50*/  BSYNC B1 ;  /* 0x0000000000017941 */ /* 0x000fea0003800000 */
.L_x_68:
        /* <DEDUP_REMOVED lines=8> */
.L_x_71:
[----:B------:R-:W-:Y:S05]  /*2ee0*/  BSYNC B1 ;  /* 0x0000000000017941 */ /* 0x000fea0003800000 */
.L_x_70:
        /* <DEDUP_REMOVED lines=8> */
.L_x_73:
[----:B------:R-:W-:Y:S05]  /*2f70*/  BSYNC B1 ;  /* 0x0000000000017941 */ /* 0x000fea0003800000 */
.L_x_72:
[----:B-1---5:R-:W-:Y:S01]  /*2f80*/  FMUL R5, R106, R89 ;  /* 0x000000596a057220 */ /* 0x022fe20000400000 */
[----:B------:R-:W-:Y:S01]  /*2f90*/  ISETP.GT.AND P3, PT, R3, RZ, P0 ;  /* 0x000000ff0300720c */ /* 0x000fe20000764270 */
[----:B------:R-:W-:Y:S02]  /*2fa0*/  BSSY B1, `(.L_x_74) ;  /* 0x0000005000017945 */ /* 0x000fe40003800000 */
[----:B------:R-:W-:-:S05]  /*2fb0*/  FFMA R5, R44, R88, R5 ;  /* 0x000000582c057223 */ /* 0x000fca0000000005 */
[----:B------:R1:W-:Y:S05]  /*2fc0*/  @P2 STG.E desc[UR38][R10.64+0xa0], R5 ;  /* 0x0000a0050a002986 */ /* 0x0003ea000c101926 */
[----:B------:R-:W-:Y:S05]  /*2fd0*/  @!P3 BRA `(.L_x_75) ;  /* 0x000000000004b947 */ /* 0x000fea0003800000 */
[----:B------:R0:W5:Y:S02]  /*2fe0*/  LDG.E.LTC128B R106, desc[UR38][R6.64+0xa4] ;  /* 0x0000a426066a7981 */ /* 0x000164000c1e1920 */
.L_x_75:
[----:B------:R-:W-:Y:S05]  /*2ff0*/  BSYNC B1 ;  /* 0x0000000000017941 */ /* 0x000fea0003800000 */
.L_x_74:
[----:B-----5:R-:W-:Y:S01]  /*3000*/  FMUL R14, R106, R89 ;  /* 0x000000596a0e7220 */ /* 0x020fe20000400000 */
[----:B------:R-:W-:Y:S01]  /*3010*/  ISETP.GT.AND P2, PT, R3, 0x8, P1 ;  /* 0x000000080300780c */ /* 0x000fe20000f44270 */
[----:B------:R-:W-:Y:S02]  /*3020*/  BSSY B1, `(.L_x_76) ;  /* 0x0000005000017945 */ /* 0x000fe40003800000 */
[----:B------:R-:W-:-:S05]  /*3030*/  FFMA R45, R45, R88, R14 ;  /* 0x000000582d2d7223 */ /* 0x000fca000000000e */
[----:B------:R0:W-:Y:S05]  /*3040*/  @P3 STG.E desc[UR38][R10.64+0xa4], R45 ;  /* 0x0000a42d0a003986 */ /* 0x0001ea000c101926 */
[----:B------:R-:W-:Y:S05]  /*3050*/  @!P2 BRA `(.L_x_77) ;  /* 0x000000000004a947 */ /* 0x000fea0003800000 */
[----:B------:R0:W5:Y:S02]  /*3060*/  LDG.E.LTC128B R106, desc[UR38][R8.64+0xa0] ;  /* 0x0000a026086a7981 */ /* 0x000164000c1e1920 */
.L_x_77:
[----:B------:R-:W-:Y:S05]  /*3070*/  BSYNC B1 ;  /* 0x0000000000017941 */ /* 0x000fea0003800000 */
.L_x_76:
        /* <DEDUP_REMOVED lines=8> */
.L_x_79:
[----:B------:R-:W-:Y:S05]  /*3100*/  BSYNC B1 ;  /* 0x0000000000017941 */ /* 0x000fea0003800000 */
.L_x_78:
        /* <DEDUP_REMOVED lines=8> */
.L_x_81:
[----:B------:R-:W-:Y:S05]  /*3190*/  BSYNC B1 ;  /* 0x0000000000017941 */ /* 0x000fea0003800000 */
.L_x_80:
[----:B-1---5:R-:W-:Y:S01]  /*31a0*/  FMUL R5, R106, R89 ;  /* 0x000000596a057220 */ /* 0x022fe20000400000 */
[----:B------:R-:W-:Y:S01]  /*31b0*/  ISETP.GT.AND P3, PT, R3, RZ, P0 ;  /* 0x000000ff0300720c */ /* 0x000fe20000764270 */
[----:B------:R-:W-:Y:S02]  /*31c0*/  BSSY B1, `(.L_x_82) ;  /* 0x0000005000017945 */ /* 0x000fe40003800000 */
[----:B------:R-:W-:-:S05]  /*31d0*/  FFMA R5, R48, R88, R5 ;  /* 0x0000005830057223 */ /* 0x000fca0000000005 */
[----:B------:R1:W-:Y:S05]  /*31e0*/  @P2 STG.E desc[UR38][R10.64+0xc0], R5 ;  /* 0x0000c0050a002986 */ /* 0x0003ea000c101926 */
[----:B------:R-:W-:Y:S05]  /*31f0*/  @!P3 BRA `(.L_x_83) ;  /* 0x000000000004b947 */ /* 0x000fea0003800000 */
[----:B------:R0:W5:Y:S02]  /*3200*/  LDG.E.LTC128B R106, desc[UR38][R6.64+0xc4] ;  /* 0x0000c426066a7981 */ /* 0x000164000c1e1920 */
.L_x_83:
[----:B------:R-:W-:Y:S05]  /*3210*/  BSYNC B1 ;  /* 0x0000000000017941 */ /* 0x000fea0003800000 */
.L_x_82:
[----:B-----5:R-:W-:Y:S01]  /*3220*/  FMUL R14, R106, R89 ;  /* 0x000000596a0e7220 */ /* 0x020fe20000400000 */
[----:B------:R-:W-:Y:S01]  /*3230*/  ISETP.GT.AND P2, PT, R3, 0x8, P1 ;  /* 0x000000080300780c */ /* 0x000fe20000f44270 */
[----:B------:R-:W-:Y:S02]  /*3240*/  BSSY B1, `(.L_x_84) ;  /* 0x0000005000017945 */ /* 0x000fe40003800000 */
[----:B------:R-:W-:-:S05]  /*3250*/  FFMA R49, R49, R88, R14 ;  /* 0x0000005831317223 */ /* 0x000fca000000000e */
[----:B------:R0:W-:Y:S05]  /*3260*/  @P3 STG.E desc[UR38][R10.64+0xc4], R49 ;  /* 0x0000c4310a003986 */ /* 0x0001ea000c101926 */
[----:B------:R-:W-:Y:S05]  /*3270*/  @!P2 BRA `(.L_x_85) ;  /* 0x000000000004a947 */ /* 0x000fea0003800000 */
[----:B------:R0:W5:Y:S02]  /*3280*/  LDG.E.LTC128B R106, desc[UR38][R8.64+0xc0] ;  /* 0x0000c026086a7981 */ /* 0x000164000c1e1920 */
.L_x_85:
[----:B------:R-:W-:Y:S05]  /*3290*/  BSYNC B1 ;  /* 0x0000000000017941 */ /* 0x000fea0003800000 */
.L_x_84:
        /* <DEDUP_REMOVED lines=8> */
.L_x_87:
[----:B------:R-:W-:Y:S05]  /*3320*/  BSYNC B1 ;  /* 0x0000000000017941 */ /* 0x000fea0003800000 */
.L_x_86:
        /* <DEDUP_REMOVED lines=8> */
.L_x_89:
[----:B------:R-:W-:Y:S05]  /*33b0*/  BSYNC B1 ;  /* 0x0000000000017941 */ /* 0x000fea0003800000 */
.L_x_88:
[----:B-1---5:R-:W-:Y:S01]  /*33c0*/  FMUL R5, R106, R89 ;  /* 0x000000596a057220 */ /* 0x022fe20000400000 */
[----:B------:R-:W-:Y:S01]  /*33d0*/  ISETP.GT.AND P3, PT, R3, RZ, P0 ;  /* 0x000000ff0300720c */ /* 0x000fe20000764270 */
[----:B------:R-:W-:Y:S02]  /*33e0*/  BSSY B1, `(.L_x_90) ;  /* 0x0000005000017945 */ /* 0x000fe40003800000 */
[----:B------:R-:W-:-:S05]  /*33f0*/  FFMA R5, R52, R88, R5 ;  /* 0x0000005834057223 */ /* 0x000fca0000000005 */
[----:B------:R1:W-:Y:S05]  /*3400*/  @P2 STG.E desc[UR38][R10.64+0xe0], R5 ;  /* 0x0000e0050a002986 */ /* 0x0003ea000c101926 */
[----:B------:R-:W-:Y:S05]  /*3410*/  @!P3 BRA `(.L_x_91) ;  /* 0x000000000004b947 */ /* 0x000fea0003800000 */
[----:B------:R0:W5:Y:S02]  /*3420*/  LDG.E.LTC128B R106, desc[UR38][R6.64+0xe4] ;  /* 0x0000e426066a7981 */ /* 0x000164000c1e1920 */
.L_x_91:
[----:B------:R-:W-:Y:S05]  /*3430*/  BSYNC B1 ;  /* 0x0000000000017941 */ /* 0x000fea0003800000 */
.L_x_90:
[----:B-----5:R-:W-:Y:S01]  /*3440*/  FMUL R14, R106, R89 ;  /* 0x000000596a0e7220 */ /* 0x020fe20000400000 */
[----:B------:R-:W-:Y:S01]  /*3450*/  ISETP.GT.AND P2, PT, R3, 0x8, P1 ;  /* 0x000000080300780c */ /* 0x000fe20000f44270 */
[----:B------:R-:W-:Y:S02]  /*3460*/  BSSY B1, `(.L_x_92) ;  /* 0x0000005000017945 */ /* 0x000fe40003800000 */
[----:B------:R-:W-:-:S05]  /*3470*/  FFMA R53, R53, R88, R14 ;  /* 0x0000005835357223 */ /* 0x000fca000000000e */
[----:B------:R0:W-:Y:S05]  /*3480*/  @P3 STG.E desc[UR38][R10.64+0xe4], R53 ;  /* 0x0000e4350a003986 */ /* 0x0001ea000c101926 */
[----:B------:R-:W-:Y:S05]  /*3490*/  @!P2 BRA `(.L_x_93) ;  /* 0x000000000004a947 */ /* 0x000fea0003800000 */
[----:B------:R0:W5:Y:S02]  /*34a0*/  LDG.E.LTC128B R106, desc[UR38][R8.64+0xe0] ;  /* 0x0000e026086a7981 */ /* 0x000164000c1e1920 */
.L_x_93:
[----:B------:R-:W-:Y:S05]  /*34b0*/  BSYNC B1 ;  /* 0x0000000000017941 */ /* 0x000fea0003800000 */
.L_x_92:
        /* <DEDUP_REMOVED lines=8> */
.L_x_95:
[----:B------:R-:W-:Y:S05]  /*3540*/  BSYNC B1 ;  /* 0x0000000000017941 */ /* 0x000fea0003800000 */
.L_x_94:
        /* <DEDUP_REMOVED lines=8> */
.L_x_97:
[----:B------:R-:W-:Y:S05]  /*35d0*/  BSYNC B1 ;  /* 0x0000000000017941 */ /* 0x000fea0003800000 */
.L_x_96:
[----:B-1---5:R-:W-:Y:S01]  /*35e0*/  FMUL R5, R106, R89 ;  /* 0x000000596a057220 */ /* 0x022fe20000400000 */
[----:B------:R-:W-:Y:S01]  /*35f0*/  ISETP.GT.AND P3, PT, R3, RZ, P0 ;  /* 0x000000ff0300720c */ /* 0x000fe20000764270 */
[----:B------:R-:W-:Y:S02]  /*3600*/  BSSY B1, `(.L_x_98) ;  /* 0x0000005000017945 */ /* 0x000fe40003800000 */
[----:B------:R-:W-:-:S05]  /*3610*/  FFMA R5, R56, R88, R5 ;  /* 0x0000005838057223 */ /* 0x000fca0000000005 */
[----:B------:R1:W-:Y:S05]  /*3620*/  @P2 STG.E desc[UR38][R10.64+0x100], R5 ;  /* 0x000100050a002986 */ /* 0x0003ea000c101926 */
[----:B------:R-:W-:Y:S05]  /*3630*/  @!P3 BRA `(.L_x_99) ;  /* 0x000000000004b947 */ /* 0x000fea0003800000 */
[----:B------:R0:W5:Y:S02]  /*3640*/  LDG.E.LTC128B R106, desc[UR38][R6.64+0x104] ;  /* 0x00010426066a7981 */ /* 0x000164000c1e1920 */
.L_x_99:
[----:B------:R-:W-:Y:S05]  /*3650*/  BSYNC B1 ;  /* 0x0000000000017941 */ /* 0x000fea0003800000 */
.L_x_98:
[----:B-----5:R-:W-:Y:S01]  /*3660*/  FMUL R14, R106, R89 ;  /* 0x000000596a0e7220 */ /* 0x020fe20000400000 */
[----:B------:R-:W-:Y:S01]  /*3670*/  ISETP.GT.AND P2, PT, R3, 0x8, P1 ;  /* 0x000000080300780c */ /* 0x000fe20000f44270 */
[----:B------:R-:W-:Y:S02]  /*3680*/  BSSY B1, `(.L_x_100) ;  /* 0x0000005000017945 */ /* 0x000fe40003800000 */
[----:B------:R-:W-:-:S05]  /*3690*/  FFMA R57, R57, R88, R14 ;  /* 0x0000005839397223 */ /* 0x000fca000000000e */
[----:B------:R0:W-:Y:S05]  /*36a0*/  @P3 STG.E desc[UR38][R10.64+0x104], R57 ;  /* 0x000104390a003986 */ /* 0x0001ea000c101926 */
[----:B------:R-:W-:Y:S05]  /*36b0*/  @!P2 BRA `(.L_x_101) ;  /* 0x000000000004a947 */ /* 0x000fea0003800000 */
[----:B------:R0:W5:Y:S02]  /*36c0*/  LDG.E.LTC128B R106, desc[UR38][R8.64+0x100] ;  /* 0x00010026086a7981 */ /* 0x000164000c1e1920 */
.L_x_101:
[----:B------:R-:W-:Y:S05]  /*36d0*/  BSYNC B1 ;  /* 0x0000000000017941 */ /* 0x000fea0003800000 */
.L_x_100:
        /* <DEDUP_REMOVED lines=8> */
.L_x_103:
[----:B------:R-:W-:Y:S05]  /*3760*/  BSYNC B1 ;  /* 0x0000000000017941 */ /* 0x000fea0003800000 */
.L_x_102:
        /* <DEDUP_REMOVED lines=8> */
.L_x_105:
[----:B------:R-:W-:Y:S05]  /*37f0*/  BSYNC B1 ;  /* 0x0000000000017941 */ /* 0x000fea0003800000 */
.L_x_104:
[----:B-1---5:R-:W-:Y:S01]  /*3800*/  FMUL R5, R106, R89 ;  /* 0x000000596a057220 */ /* 0x022fe20000400000 */
[----:B------:R-:W-:Y:S01]  /*3810*/  ISETP.GT.AND P3, PT, R3, RZ, P0 ;  /* 0x000000ff0300720c */ /* 0x000fe20000764270 */
[----:B------:R-:W-:Y:S02]  /*3820*/  BSSY B1, `(.L_x_106) ;  /* 0x0000005000017945 */ /* 0x000fe40003800000 */
[----:B------:R-:W-:-:S05]  /*3830*/  FFMA R5, R60, R88, R5 ;  /* 0x000000583c057223 */ /* 0x000fca0000000005 */
[----:B------:R1:W-:Y:S05]  /*3840*/  @P2 STG.E desc[UR38][R10.64+0x120], R5 ;  /* 0x000120050a002986 */ /* 0x0003ea000c101926 */
[----:B------:R-:W-:Y:S05]  /*3850*/  @!P3 BRA `(.L_x_107) ;  /* 0x000000000004b947 */ /* 0x000fea0003800000 */
[----:B------:R0:W5:Y:S02]  /*3860*/  LDG.E.LTC128B R106, desc[UR38][R6.64+0x124] ;  /* 0x00012426066a7981 */ /* 0x000164000c1e1920 */
.L_x_107:
[----:B------:R-:W-:Y:S05]  /*3870*/  BSYNC B1 ;  /* 0x0000000000017941 */ /* 0x000fea0003800000 */
.L_x_106:
[----:B-----5:R-:W-:Y:S01]  /*3880*/  FMUL R14, R106, R89 ;  /* 0x000000596a0e7220 */ /* 0x020fe20000400000 */
[----:B------:R-:W-:Y:S01]  /*3890*/  ISETP.GT.AND P2, PT, R3, 0x8, P1 ;  /* 0x000000080300780c */ /* 0x000fe20000f44270 */
[----:B------:R-:W-:Y:S02]  /*38a0*/  BSSY B1, `(.L_x_108) ;  /* 0x0000005000017945 */ /* 0x000fe40003800000 */
[----:B------:R-:W-:-:S05]  /*38b0*/  FFMA R61, R61, R88, R14 ;  /* 0x000000583d3d7223 */ /* 0x000fca000000000e */
[----:B------:R0:W-:Y:S05]  /*38c0*/  @P3 STG.E desc[UR38][R10.64+0x124], R61 ;  /* 0x0001243d0a003986 */ /* 0x0001ea000c101926 */
[----:B------:R-:W-:Y:S05]  /*38d0*/  @!P2 BRA `(.L_x_109) ;  /* 0x000000000004a947 */ /* 0x000fea0003800000 */
[----:B------:R0:W5:Y:S02]  /*38e0*/  LDG.E.LTC128B R106, desc[UR38][R8.64+0x120] ;  /* 0x00012026086a7981 */ /* 0x000164000c1e1920 */
.L_x_109:
[----:B------:R-:W-:Y:S05]  /*38f0*/  BSYNC B1 ;  /* 0x0000000000017941 */ /* 0x000fea0003800000 */
.L_x_108:
        /* <DEDUP_REMOVED lines=8> */
.L_x_111:
[----:B------:R-:W-:Y:S05]  /*3980*/  BSYNC B1 ;  /* 0x0000000000017941 */ /* 0x000fea0003800000 */
.L_x_110:
        /* <DEDUP_REMOVED lines=8> */
.L_x_113:
[----:B------:R-:W-:Y:S05]  /*3a10*/  BSYNC B1 ;  /* 0x0000000000017941 */ /* 0x000fea0003800000 */
.L_x_112:
[----:B-1---5:R-:W-:Y:S01]  /*3a20*/  FMUL R5, R106, R89 ;  /* 0x000000596a057220 */ /* 0x022fe20000400000 */
[----:B------:R-:W-:Y:S01]  /*3a30*/  ISETP.GT.AND P3, PT, R3, RZ, P0 ;  /* 0x000000ff0300720c */ /* 0x000fe20000764270 */
[----:B------:R-:W-:Y:S02]  /*3a40*/  BSSY B1, `(.L_x_114) ;  /* 0x0000005000017945 */ /* 0x000fe40003800000 */
[----:B------:R-:W-:-:S05]  /*3a50*/  FFMA R5, R64, R88, R5 ;  /* 0x0000005840057223 */ /* 0x000fca0000000005 */
[----:B------:R1:W-:Y:S05]  /*3a60*/  @P2 STG.E desc[UR38][R10.64+0x140], R5 ;  /* 0x000140050a002986 */ /* 0x0003ea000c101926 */
[----:B------:R-:W-:Y:S05]  /*3a70*/  @!P3 BRA `(.L_x_115) ;  /* 0x000000000004b947 */ /* 0x000fea0003800000 */
[----:B------:R0:W5:Y:S02]  /*3a80*/  LDG.E.LTC128B R106, desc[UR38][R6.64+0x144] ;  /* 0x00014426066a7981 */ /* 0x000164000c1e1920 */
.L_x_115:
[----:B------:R-:W-:Y:S05]  /*3a90*/  BSYNC B1 ;  /* 0x0000000000017941 */ /* 0x000fea0003800000 */
.L_x_114:
[----:B-----5:R-:W-:Y:S01]  /*3aa0*/  FMUL R14, R106, R89 ;  /* 0x000000596a0e7220 */ /* 0x020fe20000400000 */
[----:B------:R-:W-:Y:S01]  /*3ab0*/  ISETP.GT.AND P2, PT, R3, 0x8, P1 ;  /* 0x000000080300780c */ /* 0x000fe20000f44270 */
[----:B------:R-:W-:Y:S02]  /*3ac0*/  BSSY B1, `(.L_x_116) ;  /* 0x0000005000017945 */ /* 0x000fe40003800000 */
[----:B------:R-:W-:-:S05]  /*3ad0*/  FFMA R65, R65, R88, R14 ;  /* 0x0000005841417223 */ /* 0x000fca000000000e */
[----:B------:R0:W-:Y:S05]  /*3ae0*/  @P3 STG.E desc[UR38][R10.64+0x144], R65 ;  /* 0x000144410a003986 */ /* 0x0001ea000c101926 */
[----:B------:R-:W-:Y:S05]  /*3af0*/  @!P2 BRA `(.L_x_117) ;  /* 0x000000000004a947 */ /* 0x000fea0003800000 */
[----:B------:R0:W5:Y:S02]  /*3b00*/  LDG.E.LTC128B R106, desc[UR38][R8.64+0x140] ;  /* 0x00014026086a7981 */ /* 0x000164000c1e1920 */
.L_x_117:
[----:B------:R-:W-:Y:S05]  /*3b10*/  BSYNC B1 ;  /* 0x0000000000017941 */ /* 0x000fea0003800000 */
.L_x_116:
        /* <DEDUP_REMOVED lines=8> */
.L_x_119:
[----:B------:R-:W-:Y:S05]  /*3ba0*/  BSYNC B1 ;  /* 0x0000000000017941 */ /* 0x000fea0003800000 */
.L_x_118:
        /* <DEDUP_REMOVED lines=8> */
.L_x_121:
[----:B------:R-:W-:Y:S05]  /*3c30*/  BSYNC B1 ;  /* 0x0000000000017941 */ /* 0x000fea0003800000 */
.L_x_120:
[----:B-1---5:R-:W-:Y:S01]  /*3c40*/  FMUL R5, R106, R89 ;  /* 0x000000596a057220 */ /* 0x022fe20000400000 */
[----:B------:R-:W-:Y:S01]  /*3c50*/  ISETP.GT.AND P3, PT, R3, RZ, P0 ;  /* 0x000000ff0300720c */ /* 0x000fe20000764270 */
[----:B------:R-:W-:Y:S02]  /*3c60*/  BSSY B1, `(.L_x_122) ;  /* 0x0000005000017945 */ /* 0x000fe40003800000 */
[----:B------:R-:W-:-:S05]  /*3c70*/  FFMA R5, R68, R88, R5 ;  /* 0x0000005844057223 */ /* 0x000fca0000000005 */
[----:B------:R1:W-:Y:S05]  /*3c80*/  @P2 STG.E desc[UR38][R10.64+0x160], R5 ;  /* 0x000160050a002986 */ /* 0x0003ea000c101926 */
[----:B------:R-:W-:Y:S05]  /*3c90*/  @!P3 BRA `(.L_x_123) ;  /* 0x000000000004b947 */ /* 0x000fea0003800000 */
[----:B------:R0:W5:Y:S02]  /*3ca0*/  LDG.E.LTC128B R106, desc[UR38][R6.64+0x164] ;  /* 0x00016426066a7981 */ /* 0x000164000c1e1920 */
.L_x_123:
[----:B------:R-:W-:Y:S05]  /*3cb0*/  BSYNC B1 ;  /* 0x0000000000017941 */ /* 0x000fea0003800000 */
.L_x_122:
[----:B-----5:R-:W-:Y:S01]  /*3cc0*/  FMUL R14, R106, R89 ;  /* 0x000000596a0e7220 */ /* 0x020fe20000400000 */
[----:B------:R-:W-:Y:S01]  /*3cd0*/  ISETP.GT.AND P2, PT, R3, 0x8, P1 ;  /* 0x000000080300780c */ /* 0x000fe20000f44270 */
[----:B------:R-:W-:Y:S02]  /*3ce0*/  BSSY B1, `(.L_x_124) ;  /* 0x0000005000017945 */ /* 0x000fe40003800000 */
[----:B------:R-:W-:-:S05]  /*3cf0*/  FFMA R69, R69, R88, R14 ;  /* 0x0000005845457223 */ /* 0x000fca000000000e */
[----:B------:R0:W-:Y:S05]  /*3d00*/  @P3 STG.E desc[UR38][R10.64+0x164], R69 ;  /* 0x000164450a003986 */ /* 0x0001ea000c101926 */
[----:B------:R-:W-:Y:S05]  /*3d10*/  @!P2 BRA `(.L_x_125) ;  /* 0x000000000004a947 */ /* 0x000fea0003800000 */
[----:B------:R0:W5:Y:S02]  /*3d20*/  LDG.E.LTC128B R106, desc[UR38][R8.64+0x160] ;  /* 0x00016026086a7981 */ /* 0x000164000c1e1920 */
.L_x_125:
[----:B------:R-:W-:Y:S05]  /*3d30*/  BSYNC B1 ;  /* 0x0000000000017941 */ /* 0x000fea0003800000 */
.L_x_124:
        /* <DEDUP_REMOVED lines=8> */
.L_x_127:
[----:B------:R-:W-:Y:S05]  /*3dc0*/  BSYNC B1 ;  /* 0x0000000000017941 */ /* 0x000fea0003800000 */
.L_x_126:
        /* <DEDUP_REMOVED lines=8> */
.L_x_129:
[----:B------:R-:W-:Y:S05]  /*3e50*/  BSYNC B1 ;  /* 0x0000000000017941 */ /* 0x000fea0003800000 */
.L_x_128:
[----:B-1---5:R-:W-:Y:S01]  /*3e60*/  FMUL R5, R106, R89 ;  /* 0x000000596a057220 */ /* 0x022fe20000400000 */
[----:B------:R-:W-:Y:S01]  /*3e70*/  ISETP.GT.AND P3, PT, R3, RZ, P0 ;  /* 0x000000ff0300720c */ /* 0x000fe20000764270 */
[----:B------:R-:W-:Y:S02]  /*3e80*/  BSSY B1, `(.L_x_130) ;  /* 0x0000005000017945 */ /* 0x000fe40003800000 */
[----:B------:R-:W-:-:S05]  /*3e90*/  FFMA R5, R72, R88, R5 ;  /* 0x0000005848057223 */ /* 0x000fca0000000005 */
[----:B------:R1:W-:Y:S05]  /*3ea0*/  @P2 STG.E desc[UR38][R10.64+0x180], R5 ;  /* 0x000180050a002986 */ /* 0x0003ea000c101926 */
[----:B------:R-:W-:Y:S05]  /*3eb0*/  @!P3 BRA `(.L_x_131) ;  /* 0x000000000004b947 */ /* 0x000fea0003800000 */
[----:B------:R0:W5:Y:S02]  /*3ec0*/  LDG.E.LTC128B R106, desc[UR38][R6.64+0x184] ;  /* 0x00018426066a7981 */ /* 0x000164000c1e1920 */
.L_x_131:
[----:B------:R-:W-:Y:S05]  /*3ed0*/  BSYNC B1 ;  /* 0x0000000000017941 */ /* 0x000fea0003800000 */
.L_x_130:
[----:B-----5:R-:W-:Y:S01]  /*3ee0*/  FMUL R14, R106, R89 ;  /* 0x000000596a0e7220 */ /* 0x020fe20000400000 */
[----:B------:R-:W-:Y:S01]  /*3ef0*/  ISETP.GT.AND P2, PT, R3, 0x8, P1 ;  /* 0x000000080300780c */ /* 0x000fe20000f44270 */
[----:B------:R-:W-:Y:S02]  /*3f00*/  BSSY B1, `(.L_x_132) ;  /* 0x0000005000017945 */ /* 0x000fe40003800000 */
[----:B------:R-:W-:-:S05]  /*3f10*/  FFMA R73, R73, R88, R14 ;  /* 0x0000005849497223 */ /* 0x000fca000000000e */
[----:B------:R0:W-:Y:S05]  /*3f20*/  @P3 STG.E desc[UR38][R10.64+0x184], R73 ;  /* 0x000184490a003986 */ /* 0x0001ea000c101926 */
[----:B------:R-:W-:Y:S05]  /*3f30*/  @!P2 BRA `(.L_x_133) ;  /* 0x000000000004a947 */ /* 0x000fea0003800000 */
[----:B------:R0:W5:Y:S02]  /*3f40*/  LDG.E.LTC128B R106, desc[UR38][R8.64+0x180] ;  /* 0x00018026086a7981 */ /* 0x000164000c1e1920 */
.L_x_133:
[----:B------:R-:W-:Y:S05]  /*3f50*/  BSYNC B1 ;  /* 0x0000000000017941 */ /* 0x000fea0003800000 */
.L_x_132:
        /* <DEDUP_REMOVED lines=8> */
.L_x_135:
[----:B------:R-:W-:Y:S05]  /*3fe0*/  BSYNC B1 ;  /* 0x0000000000017941 */ /* 0x000fea0003800000 */
.L_x_134:
        /* <DEDUP_REMOVED lines=8> */
.L_x_137:
[----:B------:R-:W-:Y:S05]  /*4070*/  BSYNC B1 ;  /* 0x0000000000017941 */ /* 0x000fea0003800000 */
.L_x_136:
[----:B-1---5:R-:W-:Y:S01]  /*4080*/  FMUL R5, R106, R89 ;  /* 0x000000596a057220 */ /* 0x022fe20000400000 */
[----:B------:R-:W-:Y:S01]  /*4090*/  ISETP.GT.AND P3, PT, R3, RZ, P0 ;  /* 0x000000ff0300720c */ /* 0x000fe20000764270 */
[----:B------:R-:W-:Y:S02]  /*40a0*/  BSSY B1, `(.L_x_138) ;  /* 0x0000005000017945 */ /* 0x000fe40003800000 */
[----:B------:R-:W-:-:S05]  /*40b0*/  FFMA R5, R76, R88, R5 ;  /* 0x000000584c057223 */ /* 0x000fca0000000005 */
[----:B------:R1:W-:Y:S05]  /*40c0*/  @P2 STG.E desc[UR38][R10.64+0x1a0], R5 ;  /* 0x0001a0050a002986 */ /* 0x0003ea000c101926 */
[----:B------:R-:W-:Y:S05]  /*40d0*/  @!P3 BRA `(.L_x_139) ;  /* 0x000000000004b947 */ /* 0x000fea0003800000 */
[----:B------:R0:W5:Y:S02]  /*40e0*/  LDG.E.LTC128B R106, desc[UR38][R6.64+0x1a4] ;  /* 0x0001a426066a7981 */ /* 0x000164000c1e1920 */
.L_x_139:
[----:B------:R-:W-:Y:S05]  /*40f0*/  BSYNC B1 ;  /* 0x0000000000017941 */ /* 0x000fea0003800000 */
.L_x_138:
[----:B-----5:R-:W-:Y:S01]  /*4100*/  FMUL R14, R106, R89 ;  /* 0x000000596a0e7220 */ /* 0x020fe20000400000 */
[----:B------:R-:W-:Y:S01]  /*4110*/  ISETP.GT.AND P2, PT, R3, 0x8, P1 ;  /* 0x000000080300780c */ /* 0x000fe20000f44270 */
[----:B------:R-:W-:Y:S02]  /*4120*/  BSSY B1, `(.L_x_140) ;  /* 0x0000005000017945 */ /* 0x000fe40003800000 */
[----:B------:R-:W-:-:S05]  /*4130*/  FFMA R77, R77, R88, R14 ;  /* 0x000000584d4d7223 */ /* 0x000fca000000000e */
[----:B------:R0:W-:Y:S05]  /*4140*/  @P3 STG.E desc[UR38][R10.64+0x1a4], R77 ;  /* 0x0001a44d0a003986 */ /* 0x0001ea000c101926 */
[----:B------:R-:W-:Y:S05]  /*4150*/  @!P2 BRA `(.L_x_141) ;  /* 0x000000000004a947 */ /* 0x000fea0003800000 */
[----:B------:R0:W5:Y:S02]  /*4160*/  LDG.E.LTC128B R106, desc[UR38][R8.64+0x1a0] ;  /* 0x0001a026086a7981 */ /* 0x000164000c1e1920 */
.L_x_141:
[----:B------:R-:W-:Y:S05]  /*4170*/  BSYNC B1 ;  /* 0x0000000000017941 */ /* 0x000fea0003800000 */
.L_x_140:
        /* <DEDUP_REMOVED lines=8> */
.L_x_143:
[----:B------:R-:W-:Y:S05]  /*4200*/  BSYNC B1 ;  /* 0x0000000000017941 */ /* 0x000fea0003800000 */
.L_x_142:
        /* <DEDUP_REMOVED lines=8> */
.L_x_145:
[----:B------:R-:W-:Y:S05]  /*4290*/  BSYNC B1 ;  /* 0x0000000000017941 */ /* 0x000fea0003800000 */
.L_x_144:
[----:B-1---5:R-:W-:Y:S01]  /*42a0*/  FMUL R5, R106, R89 ;  /* 0x000000596a057220 */ /* 0x022fe20000400000 */
[----:B------:R-:W-:Y:S01]  /*42b0*/  ISETP.GT.AND P3, PT, R3, RZ, P0 ;  /* 0x000000ff0300720c */ /* 0x000fe20000764270 */
[----:B------:R-:W-:Y:S02]  /*42c0*/  BSSY B1, `(.L_x_146) ;  /* 0x0000005000017945 */ /* 0x000fe40003800000 */
[----:B------:R-:W-:-:S05]  /*42d0*/  FFMA R5, R80, R88, R5 ;  /* 0x0000005850057223 */ /* 0x000fca0000000005 */
[----:B------:R1:W-:Y:S05]  /*42e0*/  @P2 STG.E desc[UR38][R10.64+0x1c0], R5 ;  /* 0x0001c0050a002986 */ /* 0x0003ea000c101926 */
[----:B------:R-:W-:Y:S05]  /*42f0*/  @!P3 BRA `(.L_x_147) ;  /* 0x000000000004b947 */ /* 0x000fea0003800000 */
[----:B------:R0:W5:Y:S02]  /*4300*/  LDG.E.LTC128B R106, desc[UR38][R6.64+0x1c4] ;  /* 0x0001c426066a7981 */ /* 0x000164000c1e1920 */
.L_x_147:
[----:B------:R-:W-:Y:S05]  /*4310*/  BSYNC B1 ;  /* 0x0000000000017941 */ /* 0x000fea0003800000 */
.L_x_146:
[----:B-----5:R-:W-:Y:S01]  /*4320*/  FMUL R14, R106, R89 ;  /* 0x000000596a0e7220 */ /* 0x020fe20000400000 */
[----:B------:R-:W-:Y:S01]  /*4330*/  ISETP.GT.AND P2, PT, R3, 0x8, P1 ;  /* 0x000000080300780c */ /* 0x000fe20000f44270 */
[----:B------:R-:W-:Y:S02]  /*4340*/  BSSY B1, `(.L_x_148) ;  /* 0x0000005000017945 */ /* 0x000fe40003800000 */
[----:B------:R-:W-:-:S05]  /*4350*/  FFMA R81, R81, R88, R14 ;  /* 0x0000005851517223 */ /* 0x000fca000000000e */
[----:B------:R0:W-:Y:S05]  /*4360*/  @P3 STG.E desc[UR38][R10.64+0x1c4], R81 ;  /* 0x0001c4510a003986 */ /* 0x0001ea000c101926 */
[----:B------:R-:W-:Y:S05]  /*4370*/  @!P2 BRA `(.L_x_149) ;  /* 0x000000000004a947 */ /* 0x000fea0003800000 */
[----:B------:R0:W5:Y:S02]  /*4380*/  LDG.E.LTC128B R106, desc[UR38][R8.64+0x1c0] ;  /* 0x0001c026086a7981 */ /* 0x000164000c1e1920 */
.L_x_149:
[----:B------:R-:W-:Y:S05]  /*4390*/  BSYNC B1 ;  /* 0x0000000000017941 */ /* 0x000fea0003800000 */
.L_x_148:
        /* <DEDUP_REMOVED lines=8> */
.L_x_151:
[----:B------:R-:W-:Y:S05]  /*4420*/  BSYNC B1 ;  /* 0x0000000000017941 */ /* 0x000fea0003800000 */
.L_x_150:
[----:B-----5:R-:W-:Y:S01]  /*4430*/  FMUL R14, R106, R89 ;  /* 0x000000596a0e7220 */ /* 0x020fe20000400000 */
[----:B------:R-:W-:Y:S01]  /*4440*/  ISETP.GT.AND P0, PT, R4, 0x79, PT ;  /* 0x000000790400780c */ /* 0x000fe20003f04270 */
[----:B------:R-:W-:Y:S01]  /*4450*/  @P3 IMAD.MOV.U32 R4, RZ, RZ, R12 ;  /* 0x000000ffff043224 */ /* 0x000fe200078e000c */
[----:B------:R-:W-:Y:S01]  /*4460*/  ISETP.GT.AND P2, PT, R3, RZ, P1 ;  /* 0x000000ff0300720c */ /* 0x000fe20000f44270 */
[----:B------:R-:W-:Y:S01]  /*4470*/  FFMA R83, R83, R88, R14 ;  /* 0x0000005853537223 */ /* 0x000fe2000000000e */
[----:B-1----:R-:W-:Y:S01]  /*4480*/  @P3 IMAD.MOV.U32 R5, RZ, RZ, R13 ;  /* 0x000000ffff053224 */ /* 0x002fe200078e000d */
[----:B------:R-:W-:Y:S04]  /*4490*/  BSSY B1, `(.L_x_152) ;  /* 0x0000004000017945 */ /* 0x000fe80003800000 */
[----:B------:R1:W-:Y:S06]  /*44a0*/  @P3 STG.E desc[UR38][R4.64+0x1c4], R83 ;  /* 0x0001c45304003986 */ /* 0x0003ec000c101926 */
[----:B------:R-:W-:Y:S05]  /*44b0*/  @!P2 BRA `(.L_x_153) ;  /* 0x000000000004a947 */ /* 0x000fea0003800000 */
[----:B------:R0:W5:Y:S02]  /*44c0*/  LDG.E.LTC128B R106, desc[UR38][R6.64+0x1e0] ;  /* 0x0001e026066a7981 */ /* 0x000164000c1e1920 */
.L_x_153:
[----:B------:R-:W-:Y:S05]  /*44d0*/  BSYNC B1 ;  /* 0x0000000000017941 */ /* 0x000fea0003800000 */
.L_x_152:
[----:B-1---5:R-:W-:Y:S01]  /*44e0*/  FMUL R5, R106, R89 ;  /* 0x000000596a057220 */ /* 0x022fe20000400000 */
[----:B------:R-:W-:Y:S01]  /*44f0*/  @P2 IMAD.MOV.U32 R4, RZ, RZ, R10 ;  /* 0x000000ffff042224 */ /* 0x000fe200078e000a */
[----:B------:R-:W-:Y:S01]  /*4500*/  ISETP.GT.AND P3, PT, R3, RZ, P0 ;  /* 0x000000ff0300720c */ /* 0x000fe20000764270 */
[----:B------:R-:W-:Y:S01]  /*4510*/  BSSY B1, `(.L_x_154) ;  /* 0x0000006000017945 */ /* 0x000fe20003800000 */
[----:B------:R-:W-:Y:S01]  /*4520*/  FFMA R15, R84, R88, R5 ;  /* 0x00000058540f7223 */ /* 0x000fe20000000005 */
[----:B------:R-:W-:-:S05]  /*4530*/  @P2 IMAD.MOV.U32 R5, RZ, RZ, R11 ;  /* 0x000000ffff052224 */ /* 0x000fca00078e000b */
[----:B------:R1:W-:Y:S05]  /*4540*/  @P2 STG.E desc[UR38][R4.64+0x1e0], R15 ;  /* 0x0001e00f04002986 */ /* 0x0003ea000c101926 */
[----:B------:R-:W-:Y:S05]  /*4550*/  @!P3 BRA `(.L_x_155) ;  /* 0x000000000004b947 */ /* 0x000fea0003800000 */
[----:B------:R0:W5:Y:S02]  /*4560*/  LDG.E.LTC128B R106, desc[UR38][R6.64+0x1e4] ;  /* 0x0001e426066a7981 */ /* 0x000164000c1e1920 */
.L_x_155:
[----:B------:R-:W-:Y:S05]  /*4570*/  BSYNC B1 ;  /* 0x0000000000017941 */ /* 0x000fea0003800000 */
.L_x_154:
[----:B-1---5:R-:W-:Y:S01]  /*4580*/  FMUL R4, R106, R89 ;  /* 0x000000596a047220 */ /* 0x022fe20000400000 */
[----:B------:R-:W-:Y:S01]  /*4590*/  ISETP.GT.AND P1, PT, R3, 0x8, P1 ;  /* 0x000000080300780c */ /* 0x000fe20000f24270 */
[----:B------:R-:W-:Y:S02]  /*45a0*/  BSSY B1, `(.L_x_156) ;  /* 0x0000005000017945 */ /* 0x000fe40003800000 */
[----:B------:R-:W-:-:S05]  /*45b0*/  FFMA R85, R85, R88, R4 ;  /* 0x0000005855557223 */ /* 0x000fca0000000004 */
[----:B------:R1:W-:Y:S05]  /*45c0*/  @P3 STG.E desc[UR38][R10.64+0x1e4], R85 ;  /* 0x0001e4550a003986 */ /* 0x0003ea000c101926 */
[----:B------:R-:W-:Y:S05]  /*45d0*/  @!P1 BRA `(.L_x_157) ;  /* 0x0000000000049947 */ /* 0x000fea0003800000 */
[----:B------:R0:W5:Y:S02]  /*45e0*/  LDG.E.LTC128B R106, desc[UR38][R8.64+0x1e0] ;  /* 0x0001e026086a7981 */ /* 0x000164000c1e1920 */
.L_x_157:
[----:B------:R-:W-:Y:S05]  /*45f0*/  BSYNC B1 ;  /* 0x0000000000017941 */ /* 0x000fea0003800000 */
.L_x_156:
[----:B-----5:R-:W-:Y:S01]  /*4600*/  FMUL R5, R106, R89 ;  /* 0x000000596a057220 */ /* 0x020fe20000400000 */
[----:B------:R-:W-:Y:S01]  /*4610*/  @P1 IMAD.MOV.U32 R4, RZ, RZ, R12 ;  /* 0x000000ffff041224 */ /* 0x000fe200078e000c */
[----:B------:R-:W-:Y:S01]  /*4620*/  ISETP.GT.AND P0, PT, R3, 0x8, P0 ;  /* 0x000000080300780c */ /* 0x000fe20000704270 */
[----:B------:R-:W-:Y:S01]  /*4630*/  BSSY B1, `(.L_x_158) ;  /* 0x0000006000017945 */ /* 0x000fe20003800000 */
[----:B0---4-:R-:W-:Y:S01]  /*4640*/  FFMA R7, R86, R88, R5 ;  /* 0x0000005856077223 */ /* 0x011fe20000000005 */
[----:B------:R-:W-:-:S05]  /*4650*/  @P1 IMAD.MOV.U32 R5, RZ, RZ, R13 ;  /* 0x000000ffff051224 */ /* 0x000fca00078e000d */
[----:B------:R0:W-:Y:S05]  /*4660*/  @P1 STG.E desc[UR38][R4.64+0x1e0], R7 ;  /* 0x0001e00704001986 */ /* 0x0001ea000c101926 */
[----:B------:R-:W-:Y:S05]  /*4670*/  @!P0 BRA `(.L_x_159) ;  /* 0x0000000000048947 */ /* 0x000fea0003800000 */
[----:B------:R4:W5:Y:S02]  /*4680*/  LDG.E.LTC128B R106, desc[UR38][R8.64+0x1e4] ;  /* 0x0001e426086a7981 */ /* 0x000964000c1e1920 */
.L_x_159:
[----:B------:R-:W-:Y:S05]  /*4690*/  BSYNC B1 ;  /* 0x0000000000017941 */ /* 0x000fea0003800000 */
.L_x_158:
[----:B-----5:R-:W-:-:S04]  /*46a0*/  FMUL R106, R106, R89 ;  /* 0x000000596a6a7220 */ /* 0x020fc80000400000 */
[----:B------:R-:W-:Y:S01]  /*46b0*/  FFMA R87, R87, R88, R106 ;  /* 0x0000005857577223 */ /* 0x000fe2000000006a */
[----:B------:R-:W-:Y:S06]  /*46c0*/  @!P0 BRA `(.L_x_160) ;  /* 0x0000000c00c08947 */ /* 0x000fec0003800000 */
[----:B------:R0:W-:Y:S01]  /*46d0*/  STG.E desc[UR38][R12.64+0x1e4], R87 ;  /* 0x0001e4570c007986 */ /* 0x0001e2000c101926 */
[----:B------:R-:W-:Y:S05]  /*46e0*/  BRA `(.L_x_160) ;  /* 0x0000000c00b87947 */ /* 0x000fea0003800000 */
.L_x_35:
[----:B------:R-:W-:Y:S01]  /*46f0*/  ULDC.64 UR4, c[0x0][0x5c0] ;  /* 0x0001700000047ab9 */ /* 0x000fe20000000a00 */
[----:B------:R-:W-:Y:S01]  /*4700*/  ISETP.GT.AND P1, PT, R4, 0x1, PT ;  /* 0x000000010400780c */ /* 0x000fe20003f24270 */
[-C--:B------:R-:W-:Y:S01]  /*4710*/  FMUL R5, R24, R88.reuse ;  /* 0x0000005818057220 */ /* 0x080fe20000400000 */
[----:B------:R-:W-:Y:S01]  /*4720*/  LEA R6, P2, R104, UR4, 0x2 ;  /* 0x0000000468067c11 */ /* 0x000fe2000f8410ff */
[-C--:B------:R-:W-:Y:S01]  /*4730*/  FMUL R25, R25, R88.reuse ;  /* 0x0000005819197220 */ /* 0x080fe20000400000 */
[----:B------:R-:W-:Y:S01]  /*4740*/  ISETP.GT.AND P4, PT, R3, RZ, P1 ;  /* 0x000000ff0300720c */ /* 0x000fe20000f84270 */
[-C--:B------:R-:W-:Y:S01]  /*4750*/  FMUL R11, R26, R88.reuse ;  /* 0x000000581a0b7220 */ /* 0x080fe20000400000 */
[----:B------:R-:W-:Y:S01]  /*4760*/  LEA.HI.X R7, R104, UR5, R115, 0x2, P2 ;  /* 0x0000000568077c11 */ /* 0x000fe200090f1473 */
[-C--:B------:R-:W-:Y:S01]  /*4770*/  FMUL R27, R27, R88.reuse ;  /* 0x000000581b1b7220 */ /* 0x080fe20000400000 */
[----:B------:R-:W-:Y:S01]  /*4780*/  ISETP.GT.AND P2, PT, R3, 0x8, P0 ;  /* 0x000000080300780c */ /* 0x000fe20000744270 */
[----:B------:R-:W-:Y:S01]  /*4790*/  FMUL R29, R29, R88 ;  /* 0x000000581d1d7220 */ /* 0x000fe20000400000 */
[C---:B------:R-:W-:Y:S01]  /*47a0*/  SHF.L.U64.HI R9, R90.reuse, 0x2, R91 ;  /* 0x000000025a097819 */ /* 0x040fe2000001025b */
[----:B------:R0:W-:Y:S01]  /*47b0*/  @P3 STG.E desc[UR38][R6.64], R5 ;  /* 0x0000000506003986 */ /* 0x0001e2000c101926 */
[----:B------:R-:W-:Y:S01]  /*47c0*/  LEA R8, P3, R90, R6, 0x2 ;  /* 0x000000065a087211 */ /* 0x000fe200078610ff */
[-C--:B------:R-:W-:Y:S01]  /*47d0*/  FMUL R31, R31, R88.reuse ;  /* 0x000000581f1f7220 */ /* 0x080fe20000400000 */
[C---:B------:R-:W-:Y:S01]  /*47e0*/  ISETP.GT.AND P0, PT, R4.reuse, 0x8, PT ;  /* 0x000000080400780c */ /* 0x040fe20003f04270 */
[-C--:B------:R-:W-:Y:S01]  /*47f0*/  FMUL R33, R33, R88.reuse ;  /* 0x0000005821217220 */ /* 0x080fe20000400000 */
[----:B------:R-:W-:Y:S01]  /*4800*/  ISETP.GT.AND P1, PT, R3, 0x8, P1 ;  /* 0x000000080300780c */ /* 0x000fe20000f24270 */
[----:B------:R-:W-:Y:S01]  /*4810*/  IMAD.X R9, R9, 0x1, R7, P3 ;  /* 0x0000000109097824 */ /* 0x000fe200018e0607 */
[----:B------:R-:W-:Y:S01]  /*4820*/  ISETP.GT.AND P3, PT, R4, 0x9, PT ;  /* 0x000000090400780c */ /* 0x000fe20003f64270 */
[----:B------:R-:W-:Y:S01]  /*4830*/  @P4 STG.E desc[UR38][R6.64+0x4], R25 ;  /* 0x0000041906004986 */ /* 0x000fe2000c101926 */
[----:B------:R-:W-:Y:S01]  /*4840*/  ISETP.GT.AND P4, PT, R3, RZ, P0 ;  /* 0x000000ff0300720c */ /* 0x000fe20000784270 */
[-C--:B------:R-:W-:Y:S01]  /*4850*/  FMUL R35, R35, R88.reuse ;  /* 0x0000005823237220 */ /* 0x080fe20000400000 */
[C---:B------:R-:W-:Y:S01]  /*4860*/  ISETP.GT.AND P0, PT, R3.reuse, 0x8, P0 ;  /* 0x000000080300780c */ /* 0x040fe20000704270 */
[----:B------:R1:W-:Y:S01]  /*4870*/  @P2 STG.E desc[UR38][R8.64], R11 ;  /* 0x0000000b08002986 */ /* 0x0003e2000c101926 */
[C---:B------:R-:W-:Y:S01]  /*4880*/  ISETP.GT.AND P2, PT, R3.reuse, RZ, P3 ;  /* 0x000000ff0300720c */ /* 0x040fe20001f44270 */
[-C--:B0-----:R-:W-:Y:S01]  /*4890*/  FMUL R5, R28, R88.reuse ;  /* 0x000000581c057220 */ /* 0x081fe20000400000 */
[----:B------:R-:W-:Y:S01]  /*48a0*/  ISETP.GT.AND P3, PT, R3, 0x8, P3 ;  /* 0x000000080300780c */ /* 0x000fe20001f64270 */
[-C--:B------:R-:W-:Y:S01]  /*48b0*/  FMUL R37, R37, R88.reuse ;  /* 0x0000005825257220 */ /* 0x080fe20000400000 */
[-C--:B------:R-:W-:Y:S01]  /*48c0*/  FMUL R39, R39, R88.reuse ;  /* 0x0000005827277220 */ /* 0x080fe20000400000 */
[----:B------:R-:W-:Y:S01]  /*48d0*/  @P1 STG.E desc[UR38][R8.64+0x4], R27 ;  /* 0x0000041b08001986 */ /* 0x000fe2000c101926 */
[----:B------:R-:W-:Y:S01]  /*48e0*/  ISETP.GT.AND P1, PT, R4, 0x10, PT ;  /* 0x000000100400780c */ /* 0x000fe20003f24270 */
[-C--:B------:R-:W-:Y:S01]  /*48f0*/  FMUL R41, R41, R88.reuse ;  /* 0x0000005829297220 */ /* 0x080fe20000400000 */
[-C--:B------:R-:W-:Y:S01]  /*4900*/  FMUL R43, R43, R88.reuse ;  /* 0x000000582b2b7220 */ /* 0x080fe20000400000 */
[----:B------:R0:W-:Y:S01]  /*4910*/  @P4 STG.E desc[UR38][R6.64+0x20], R5 ;  /* 0x0000200506004986 */ /* 0x0001e2000c101926 */
[C---:B------:R-:W-:Y:S01]  /*4920*/  ISETP.GT.AND P4, PT, R3.reuse, RZ, P1 ;  /* 0x000000ff0300720c */ /* 0x040fe20000f84270 */
[-C--:B-1----:R-:W-:Y:S01]  /*4930*/  FMUL R11, R30, R88.reuse ;  /* 0x000000581e0b7220 */ /* 0x082fe20000400000 */
[----:B------:R-:W-:Y:S01]  /*4940*/  ISETP.GT.AND P1, PT, R3, 0x8, P1 ;  /* 0x000000080300780c */ /* 0x000fe20000f24270 */
[----:B------:R-:W-:Y:S01]  /*4950*/  @P2 STG.E desc[UR38][R6.64+0x24], R29 ;  /* 0x0000241d06002986 */ /* 0x000fe2000c101926 */
[----:B------:R-:W-:Y:S01]  /*4960*/  ISETP.GT.AND P2, PT, R4, 0x11, PT ;  /* 0x000000110400780c */ /* 0x000fe20003f44270 */
[-C--:B------:R-:W-:Y:S01]  /*4970*/  FMUL R45, R45, R88.reuse ;  /* 0x000000582d2d7220 */ /* 0x080fe20000400000 */
[-C--:B------:R-:W-:Y:S01]  /*4980*/  FMUL R47, R47, R88.reuse ;  /* 0x000000582f2f7220 */ /* 0x080fe20000400000 */
[----:B------:R1:W-:Y:S01]  /*4990*/  @P0 STG.E desc[UR38][R8.64+0x20], R11 ;  /* 0x0000200b08000986 */ /* 0x0003e2000c101926 */
[----:B------:R-:W-:Y:S01]  /*49a0*/  ISETP.GT.AND P0, PT, R3, RZ, P2 ;  /* 0x000000ff0300720c */ /* 0x000fe20001704270 */
[-C--:B------:R-:W-:Y:S01]  /*49b0*/  FMUL R49, R49, R88.reuse ;  /* 0x0000005831317220 */ /* 0x080fe20000400000 */
[----:B------:R-:W-:Y:S01]  /*49c0*/  ISETP.GT.AND P2, PT, R3, 0x8, P2 ;  /* 0x000000080300780c */ /* 0x000fe20001744270 */
[-C--:B0-----:R-:W-:Y:S01]  /*49d0*/  FMUL R5, R32, R88.reuse ;  /* 0x0000005820057220 */ /* 0x081fe20000400000 */
[----:B------:R-:W-:Y:S01]  /*49e0*/  @P3 STG.E desc[UR38][R8.64+0x24], R31 ;  /* 0x0000241f08003986 */ /* 0x000fe2000c101926 */
[----:B------:R-:W-:Y:S01]  /*49f0*/  ISETP.GT.AND P3, PT, R4, 0x18, PT ;  /* 0x000000180400780c */ /* 0x000fe20003f64270 */
[-C--:B------:R-:W-:Y:S01]  /*4a00*/  FMUL R51, R51, R88.reuse ;  /* 0x0000005833337220 */ /* 0x080fe20000400000 */
[-C--:B------:R-:W-:Y:S01]  /*4a10*/  FMUL R53, R53, R88.reuse ;  /* 0x0000005835357220 */ /* 0x080fe20000400000 */
[----:B------:R0:W-:Y:S01]  /*4a20*/  @P4 STG.E desc[UR38][R6.64+0x40], R5 ;  /* 0x0000400506004986 */ /* 0x0001e2000c101926 */
[----:B------:R-:W-:Y:S01]  /*4a30*/  ISETP.GT.AND P4, PT, R3, RZ, P3 ;  /* 0x000000ff0300720c */ /* 0x000fe20001f84270 */
[-C--:B------:R-:W-:Y:S01]  /*4a40*/  FMUL R55, R55, R88.reuse ;  /* 0x0000005837377220 */ /* 0x080fe20000400000 */
        /* <DEDUP_REMOVED lines=9> */
[-C--:B0-----:R-:W-:Y:S01]  /*4ae0*/  FMUL R5, R36, R88.reuse ;  /* 0x0000005824057220 */ /* 0x081fe20000400000 */
[----:B------:R-:W-:Y:S01]  /*4af0*/  @P2 STG.E desc[UR38][R8.64+0x44], R35 ;  /* 0x0000442308002986 */ /* 0x000fe2000c101926 */
[----:B------:R-:W-:Y:S01]  /*4b00*/  ISETP.GT.AND P2, PT, R4, 0x20, PT ;  /* 0x000000200400780c */ /* 0x000fe20003f44270 */
[-C--:B------:R-:W-:Y:S01]  /*4b10*/  FMUL R63, R63, R88.reuse ;  /* 0x000000583f3f7220 */ /* 0x080fe20000400000 */
[C---:B------:R-:W-:Y:S01]  /*4b20*/  ISETP.GT.AND P0, PT, R3.reuse, 0x8, P0 ;  /* 0x000000080300780c */ /* 0x040fe20000704270 */
[----:B------:R0:W-:Y:S01]  /*4b30*/  @P4 STG.E desc[UR38][R6.64+0x60], R5 ;  /* 0x0000600506004986 */ /* 0x0001e2000c101926 */
[----:B------:R-:W-:Y:S01]  /*4b40*/  ISETP.GT.AND P4, PT, R3, RZ, P2 ;  /* 0x000000ff0300720c */ /* 0x000fe20001784270 */
[-C--:B------:R-:W-:Y:S01]  /*4b50*/  FMUL R65, R65, R88.reuse ;  /* 0x0000005841417220 */ /* 0x080fe20000400000 */
[----:B------:R-:W-:Y:S01]  /*4b60*/  ISETP.GT.AND P2, PT, R3, 0x8, P2 ;  /* 0x000000080300780c */ /* 0x000fe20001744270 */
[-C--:B-1----:R-:W-:Y:S01]  /*4b70*/  FMUL R11, R38, R88.reuse ;  /* 0x00000058260b7220 */ /* 0x082fe20000400000 */
[-C--:B------:R-:W-:Y:S01]  /*4b80*/  FMUL R67, R67, R88.reuse ;  /* 0x0000005843437220 */ /* 0x080fe20000400000 */
[----:B------:R-:W-:Y:S01]  /*4b90*/  @P1 STG.E desc[UR38][R6.64+0x64], R37 ;  /* 0x0000642506001986 */ /* 0x000fe2000c101926 */
[----:B------:R-:W-:Y:S01]  /*4ba0*/  ISETP.GT.AND P1, PT, R4, 0x21, PT ;  /* 0x000000210400780c */ /* 0x000fe20003f24270 */
[-C--:B------:R-:W-:Y:S01]  /*4bb0*/  FMUL R69, R69, R88.reuse ;  /* 0x0000005845457220 */ /* 0x080fe20000400000 */
[-C--:B------:R-:W-:Y:S01]  /*4bc0*/  FMUL R71, R71, R88.reuse ;  /* 0x0000005847477220 */ /* 0x080fe20000400000 */
[----:B------:R1:W-:Y:S01]  /*4bd0*/  @P3 STG.E desc[UR38][R8.64+0x60], R11 ;  /* 0x0000600b08003986 */ /* 0x0003e2000c101926 */
[C---:B------:R-:W-:Y:S01]  /*4be0*/  ISETP.GT.AND P3, PT, R3.reuse, RZ, P1 ;  /* 0x000000ff0300720c */ /* 0x040fe20000f64270 */
[-C--:B0-----:R-:W-:Y:S01]  /*4bf0*/  FMUL R5, R40, R88.reuse ;  /* 0x0000005828057220 */ /* 0x081fe20000400000 */
        /* <DEDUP_REMOVED lines=27> */
[----:B-1----:R-:W-:-:S02]  /*4db0*/  FMUL R11, R46, R88 ;  /* 0x000000582e0b7220 */ /* 0x002fc40000400000 */
[----:B------:R-:W-:Y:S01]  /*4dc0*/  @P2 STG.E desc[UR38][R6.64+0xa4], R45 ;  /* 0x0000a42d06002986 */ /* 0x000fe2000c101926 */
[----:B------:R-:W-:-:S03]  /*4dd0*/  ISETP.GT.AND P2, PT, R4, 0x31, PT ;  /* 0x000000310400780c */ /* 0x000fc60003f44270 */
[----:B------:R1:W-:Y:S01]  /*4de0*/  @P0 STG.E desc[UR38][R8.64+0xa0], R11 ;  /* 0x0000a00b08000986 */ /* 0x0003e2000c101926 */
[C---:B------:R-:W-:Y:S01]  /*4df0*/  ISETP.GT.AND P0, PT, R3.reuse, RZ, P2 ;  /* 0x000000ff0300720c */ /* 0x040fe20001704270 */
[----:B0-----:R-:W-:Y:S01]  /*4e00*/  FMUL R5, R48, R88 ;  /* 0x0000005830057220 */ /* 0x001fe20000400000 */
[----:B------:R-:W-:Y:S01]  /*4e10*/  ISETP.GT.AND P2, PT, R3, 0x8, P2 ;  /* 0x000000080300780c */ /* 0x000fe20001744270 */
[----:B------:R-:W-:Y:S01]  /*4e20*/  @P3 STG.E desc[UR38][R8.64+0xa4], R47 ;  /* 0x0000a42f08003986 */ /* 0x000fe2000c101926 */
[----:B------:R-:W-:-:S03]  /*4e30*/  ISETP.GT.AND P3, PT, R4, 0x38, PT ;  /* 0x000000380400780c */ /* 0x000fc60003f64270 */
[----:B------:R0:W-:Y:S01]  /*4e40*/  @P4 STG.E desc[UR38][R6.64+0xc0], R5 ;  /* 0x0000c00506004986 */ /* 0x0001e2000c101926 */
[C---:B------:R-:W-:Y:S02]  /*4e50*/  ISETP.GT.AND P4, PT, R3.reuse, RZ, P3 ;  /* 0x000000ff0300720c */ /* 0x040fe40001f84270 */
[----:B------:R-:W-:Y:S01]  /*4e60*/  ISETP.GT.AND P3, PT, R3, 0x8, P3 ;  /* 0x000000080300780c */ /* 0x000fe20001f64270 */
[----:B-1----:R-:W-:Y:S02]  /*4e70*/  FMUL R11, R50, R88 ;  /* 0x00000058320b7220 */ /* 0x002fe40000400000 */
        /* <DEDUP_REMOVED lines=93> */
[----:B------:R-:W-:Y:S01]  /*5450*/  ISETP.GT.AND P4, PT, R4, 0x78, PT ;  /* 0x000000780400780c */ /* 0x000fe20003f84270 */
[----:B-1----:R-:W-:-:S04]  /*5460*/  FMUL R11, R82, R88 ;  /* 0x00000058520b7220 */ /* 0x002fc80000400000 */
[----:B------:R-:W-:Y:S02]  /*5470*/  @P0 IMAD.MOV.U32 R4, RZ, RZ, R6 ;  /* 0x000000ffff040224 */ /* 0x000fe400078e0006 */
[----:B0-----:R-:W-:-:S05]  /*5480*/  @P0 IMAD.MOV.U32 R5, RZ, RZ, R7 ;  /* 0x000000ffff050224 */ /* 0x001fca00078e0007 */
[----:B------:R0:W-:Y:S01]  /*5490*/  @P0 STG.E desc[UR38][R4.64+0x1c4], R81 ;  /* 0x0001c45104000986 */ /* 0x0001e2000c101926 */
[C---:B------:R-:W-:Y:S02]  /*54a0*/  ISETP.GT.AND P0, PT, R3.reuse, RZ, P4 ;  /* 0x000000ff0300720c */ /* 0x040fe40002704270 */
[----:B------:R-:W-:Y:S01]  /*54b0*/  ISETP.GT.AND P4, PT, R3, 0x8, P4 ;  /* 0x000000080300780c */ /* 0x000fe20002784270 */
[----:B0-----:R-:W-:Y:S02]  /*54c0*/  @P1 IMAD.MOV.U32 R4, RZ, RZ, R8 ;  /* 0x000000ffff041224 */ /* 0x001fe400078e0008 */
[----:B------:R-:W-:-:S05]  /*54d0*/  @P1 IMAD.MOV.U32 R5, RZ, RZ, R9 ;  /* 0x000000ffff051224 */ /* 0x000fca00078e0009 */
[----:B------:R0:W-:Y:S01]  /*54e0*/  @P1 STG.E desc[UR38][R4.64+0x1c0], R11 ;  /* 0x0001c00b04001986 */ /* 0x0001e2000c101926 */
[C---:B------:R-:W-:Y:S02]  /*54f0*/  ISETP.GT.AND P1, PT, R3.reuse, RZ, P3 ;  /* 0x000000ff0300720c */ /* 0x040fe40001f24270 */
[----:B------:R-:W-:Y:S01]  /*5500*/  ISETP.GT.AND P3, PT, R3, 0x8, P3 ;  /* 0x000000080300780c */ /* 0x000fe20001f64270 */
[----:B------:R-:W-:Y:S01]  /*5510*/  FMUL R3, R84, R88 ;  /* 0x0000005854037220 */ /* 0x000fe20000400000 */
[----:B0-----:R-:W-:Y:S02]  /*5520*/  @P2 IMAD.MOV.U32 R4, RZ, RZ, R8 ;  /* 0x000000ffff042224 */ /* 0x001fe400078e0008 */
[----:B------:R-:W-:-:S05]  /*5530*/  @P2 IMAD.MOV.U32 R5, RZ, RZ, R9 ;  /* 0x000000ffff052224 */ /* 0x000fca00078e0009 */
[----:B------:R0:W-:Y:S02]  /*5540*/  @P2 STG.E desc[UR38][R4.64+0x1c4], R83 ;  /* 0x0001c45304002986 */ /* 0x0001e4000c101926 */
[----:B0-----:R-:W-:Y:S02]  /*5550*/  @P0 IMAD.MOV.U32 R4, RZ, RZ, R6 ;  /* 0x000000ffff040224 */ /* 0x001fe400078e0006 */
[----:B------:R-:W-:-:S05]  /*5560*/  @P0 IMAD.MOV.U32 R5, RZ, RZ, R7 ;  /* 0x000000ffff050224 */ /* 0x000fca00078e0007 */
[----:B------:R0:W-:Y:S04]  /*5570*/  @P0 STG.E desc[UR38][R4.64+0x1e0], R3 ;  /* 0x0001e00304000986 */ /* 0x0001e8000c101926 */
[----:B------:R1:W-:Y:S01]  /*5580*/  @P1 STG.E desc[UR38][R6.64+0x1e4], R85 ;  /* 0x0001e45506001986 */ /* 0x0003e2000c101926 */
[----:B0-----:R-:W-:Y:S02]  /*5590*/  @P4 IMAD.MOV.U32 R4, RZ, RZ, R8 ;  /* 0x000000ffff044224 */ /* 0x001fe400078e0008 */
[----:B------:R-:W-:-:S05]  /*55a0*/  @P4 IMAD.MOV.U32 R5, RZ, RZ, R9 ;  /* 0x000000ffff054224 */ /* 0x000fca00078e0009 */
[----:B------:R1:W-:Y:S04]  /*55b0*/  @P4 STG.E desc[UR38][R4.64+0x1e0], R13 ;  /* 0x0001e00d04004986 */ /* 0x0003e8000c101926 */
[----:B------:R1:W-:Y:S02]  /*55c0*/  @P3 STG.E desc[UR38][R8.64+0x1e4], R87 ;  /* 0x0001e45708003986 */ /* 0x0003e4000c101926 */
.L_x_160:
[----:B------:R-:W-:Y:S05]  /*55d0*/  BSYNC B0 ;  /* 0x0000000000007941 */ /* 0x000fea0003800000 */
.L_x_34:
[----:B------:R-:W-:Y:S01]  /*55e0*/  IADD3 R16, P0, R16, UR36, RZ ;  /* 0x0000002410107c10 */ /* 0x000fe2000ff1e0ff */
[----:B------:R-:W-:Y:S01]  /*55f0*/  ULDC.64 UR4, c[0x0][0x650] ;  /* 0x0001940000047ab9 */ /* 0x000fe20000000a00 */
[----:B------:R-:W-:Y:S01]  /*5600*/  PRMT R3, RZ, 0x7610, R3 ;  /* 0x00007610ff037816 */ /* 0x000fe20000000003 */
[----:B------:R-:W-:Y:S01]  /*5610*/  IMAD.MOV.U32 R100, RZ, RZ, -0x1 ;  /* 0xffffffffff647424 */ /* 0x000fe200078e00ff */
[----:B------:R-:W-:Y:S01]  /*5620*/  IADD3.X R17, R17, UR42, RZ, P0, !PT ;  /* 0x0000002a11117c10 */ /* 0x000fe200087fe4ff */
[----:B------:R-:W-:Y:S01]  /*5630*/  IMAD.MOV.U32 R99, RZ, RZ, -0x1 ;  /* 0xffffffffff637424 */ /* 0x000fe200078e00ff */
[----:B------:R-:W-:-:S04]  /*5640*/  ISETP.GE.U32.AND P0, PT, R16, UR4, PT ;  /* 0x0000000410007c0c */ /* 0x000fc8000bf06070 */
[----:B------:R-:W-:-:S13]  /*5650*/  ISETP.GE.U32.AND.EX P0, PT, R17, UR5, PT, P0 ;  /* 0x0000000511007c0c */ /* 0x000fda000bf06100 */
[----:B------:R-:W-:Y:S05]  /*5660*/  @P0 BRA `(.L_x_161) ;  /* 0x00000004004c0947 */ /* 0x000fea0003800000 */
[----:B-1----:R-:W1:Y:S01]  /*5670*/  LDC.64 R10, c[0x0][0x628] ;  /* 0x00018a00ff0a7b82 */ /* 0x002e620000000a00 */
[----:B0--3--:R-:W0:Y:S01]  /*5680*/  S2R R12, SR_CTAID.X ;  /* 0x00000000000c7919 */ /* 0x009e220000002500 */
[----:B--2-4-:R-:W-:Y:S02]  /*5690*/  IMAD.MOV.U32 R8, RZ, RZ, R16 ;  /* 0x000000ffff087224 */ /* 0x014fe400078e0010 */
[----:B------:R-:W-:Y:S01]  /*56a0*/  IMAD.MOV.U32 R9, RZ, RZ, R17 ;  /* 0x000000ffff097224 */ /* 0x000fe200078e0011 */
[----:B------:R-:W2:Y:S03]  /*56b0*/  S2R R20, SR_CTAID.Y ;  /* 0x0000000000147919 */ /* 0x000ea60000002600 */
[----:B------:R-:W3:Y:S08]  /*56c0*/  LDC R0, c[0x0][0x630] ;  /* 0x00018c00ff007b82 */ /* 0x000ef00000000800 */
[----:B------:R-:W4:Y:S01]  /*56d0*/  LDC.64 R14, c[0x0][0x620] ;  /* 0x00018800ff0e7b82 */ /* 0x000f220000000a00 */
[----:B-1----:R-:W-:-:S04]  /*56e0*/  ISETP.NE.U32.AND P0, PT, R10, RZ, PT ;  /* 0x000000ff0a00720c */ /* 0x002fc80003f05070 */
[----:B------:R-:W-:-:S13]  /*56f0*/  ISETP.NE.AND.EX P0, PT, R11, RZ, PT, P0 ;  /* 0x000000ff0b00720c */ /* 0x000fda0003f05300 */
[----:B0-234-:R-:W-:Y:S05]  /*5700*/  @!P0 BRA `(.L_x_162) ;  /* 0x0000000000288947 */ /* 0x01dfea0003800000 */
        /* <DEDUP_REMOVED lines=10> */
.L_x_162:
[-CC-:B------:R-:W-:Y:S01]  /*57b0*/  SHF.R.U64 R99, R8, R0.reuse, R9.reuse ;  /* 0x0000000008637219 */ /* 0x180fe20000001209 */
[----:B------:R-:W0:Y:S01]  /*57c0*/  LDC.64 R26, c[0x0][0x640] ;  /* 0x00019000ff1a7b82 */ /* 0x000e220000000a00 */
[----:B------:R-:W-:Y:S01]  /*57d0*/  SHF.R.U32.HI R0, RZ, R0, R9 ;  /* 0x00000000ff007219 */ /* 0x000fe20000011609 */
[----:B------:R-:W-:Y:S01]  /*57e0*/  ULDC UR4, c[0x0][0x150] ;  /* 0x0000540000047ab9 */ /* 0x000fe20000000800 */
[----:B------:R-:W-:Y:S02]  /*57f0*/  IADD3 R3, P0, RZ, -R99, RZ ;  /* 0x80000063ff037210 */ /* 0x000fe40007f1e0ff */
[----:B------:R-:W-:-:S03]  /*5800*/  I2FP.F32.U32 R7, R12 ;  /* 0x0000000c00077245 */ /* 0x000fc60000201000 */
[----:B------:R-:W1:Y:S01]  /*5810*/  LDC R6, c[0x0][0x618] ;  /* 0x00018600ff067b82 */ /* 0x000e620000000800 */
[----:B------:R-:W-:Y:S02]  /*5820*/  IMAD.X R5, RZ, RZ, ~R0, P0 ;  /* 0x000000ffff057224 */ /* 0x000fe400000e0e00 */
[----:B------:R-:W-:Y:S01]  /*5830*/  FMUL R7, R7, UR4 ;  /* 0x0000000407077c20 */ /* 0x000fe20008400000 */
[----:B------:R-:W-:Y:S01]  /*5840*/  ULDC UR4, c[0x0][0x154] ;  /* 0x0000550000047ab9 */ /* 0x000fe20000000800 */
[-C--:B------:R-:W-:Y:S02]  /*5850*/  IMAD R0, R5, R14.reuse, RZ ;  /* 0x0000000e05007224 */ /* 0x080fe400078e02ff */
[C---:B------:R-:W-:Y:S01]  /*5860*/  IMAD.WIDE.U32 R4, R3.reuse, R14, R16 ;  /* 0x0000000e03047225 */ /* 0x040fe200078e0010 */
[----:B------:R-:W2:Y:S01]  /*5870*/  LDC R11, c[0x0][0x608] ;  /* 0x00018200ff0b7b82 */ /* 0x000ea20000000800 */
[----:B------:R-:W3:Y:S02]  /*5880*/  F2I.U32.TRUNC.NTZ R7, R7 ;  /* 0x0000000700077305 */ /* 0x000ee4000020f000 */
[----:B------:R-:W-:-:S04]  /*5890*/  IMAD R3, R3, R15, R0 ;  /* 0x0000000f03037224 */ /* 0x000fc800078e0200 */
[----:B------:R-:W-:Y:S01]  /*58a0*/  IMAD.IADD R3, R5, 0x1, R3 ;  /* 0x0000000105037824 */ /* 0x000fe200078e0203 */
[----:B------:R-:W4:Y:S01]  /*58b0*/  LDC R8, c[0x0][0x658] ;  /* 0x00019600ff087b82 */ /* 0x000f220000000800 */
[----:B------:R-:W-:Y:S02]  /*58c0*/  I2FP.F32.U32 R5, R20 ;  /* 0x0000001400057245 */ /* 0x000fe40000201000 */
[----:B0-----:R-:W-:-:S04]  /*58d0*/  ISETP.NE.U32.AND P0, PT, R26, RZ, PT ;  /* 0x000000ff1a00720c */ /* 0x001fc80003f05070 */
[----:B------:R-:W-:Y:S01]  /*58e0*/  ISETP.NE.AND.EX P0, PT, R27, RZ, PT, P0 ;  /* 0x000000ff1b00720c */ /* 0x000fe20003f05300 */
[----:B------:R-:W0:Y:S01]  /*58f0*/  LDC R9, c[0x0][0x144] ;  /* 0x00005100ff097b82 */ /* 0x000e220000000800 */
[-C--:B-1----:R-:W-:Y:S01]  /*5900*/  SHF.R.U64 R13, R4, R6.reuse, R3 ;  /* 0x00000006040d7219 */ /* 0x082fe20000001203 */
[----:B---3--:R-:W-:Y:S01]  /*5910*/  IMAD.MOV R7, RZ, RZ, -R7 ;  /* 0x000000ffff077224 */ /* 0x008fe200078e0a07 */
[----:B------:R-:W-:Y:S01]  /*5920*/  SHF.R.U32.HI R0, RZ, R6, R3 ;  /* 0x00000006ff007219 */ /* 0x000fe20000011603 */
[----:B------:R-:W-:-:S04]  /*5930*/  FMUL R6, R5, UR4 ;  /* 0x0000000405067c20 */ /* 0x000fc80008400000 */
[----:B------:R-:W1:Y:S01]  /*5940*/  LDC R21, c[0x0][0x148] ;  /* 0x00005200ff157b82 */ /* 0x000e620000000800 */
[----:B------:R3:W0:Y:S01]  /*5950*/  F2I.U32.TRUNC.NTZ R14, R6 ;  /* 0x00000006000e7305 */ /* 0x000622000020f000 */
[-CC-:B--2---:R-:W-:Y:S02]  /*5960*/  SHF.R.U64 R10, R13, R11.reuse, R0.reuse ;  /* 0x0000000b0d0a7219 */ /* 0x184fe40000001200 */
[----:B------:R-:W-:-:S04]  /*5970*/  SHF.R.U32.HI R3, RZ, R11, R0 ;  /* 0x0000000bff037219 */ /* 0x000fc80000011600 */
[----:B------:R-:W2:Y:S01]  /*5980*/  LDC R24, c[0x0][0x648] ;  /* 0x00019200ff187b82 */ /* 0x000ea20000000800 */
[-CC-:B----4-:R-:W-:Y:S02]  /*5990*/  SHF.R.U64 R15, R10, R8.reuse, R3.reuse ;  /* 0x000000080a0f7219 */ /* 0x190fe40000001203 */
[----:B------:R-:W-:-:S03]  /*59a0*/  SHF.R.U32.HI R5, RZ, R8, R3 ;  /* 0x00000008ff057219 */ /* 0x000fc60000011603 */
[----:B------:R-:W-:Y:S02]  /*59b0*/  IMAD.MOV.U32 R4, RZ, RZ, R15 ;  /* 0x000000ffff047224 */ /* 0x000fe400078e000f */
[----:B------:R-:W4:Y:S01]  /*59c0*/  LDC R28, c[0x0][0x638] ;  /* 0x00018e00ff1c7b82 */ /* 0x000f220000000800 */
[----:B0-----:R-:W-:-:S07]  /*59d0*/  IMAD R25, R9, R7, R12 ;  /* 0x0000000709197224 */ /* 0x001fce00078e020c */
[----:B------:R-:W0:Y:S08]  /*59e0*/  LDC R29, c[0x0][0x610] ;  /* 0x00018400ff1d7b82 */ /* 0x000e300000000800 */
[----:B------:R-:W0:Y:S01]  /*59f0*/  LDC R30, c[0x0][0x600] ;  /* 0x00018000ff1e7b82 */ /* 0x000e220000000800 */
[----:B-1-3--:R-:W-:Y:S05]  /*5a00*/  @!P0 BRA `(.L_x_163) ;  /* 0x0000000000288947 */ /* 0x00afea0003800000 */
[----:B------:R-:W1:Y:S02]  /*5a10*/  LDC R0, c[0x0][0x64c] ;  /* 0x00019300ff007b82 */ /* 0x000e640000000800 */
[----:B-1----:R-:W-:-:S05]  /*5a20*/  IADD3 R3, P0, R15, R0, RZ ;  /* 0x000000000f037210 */ /* 0x002fca0007f1e0ff */
        /* <DEDUP_REMOVED lines=8> */
.L_x_163:
[----:B------:R-:W-:Y:S01]  /*5ab0*/  ISETP.NE.AND P0, PT, R2, 0x1, PT ;  /* 0x000000010200780c */ /* 0x000fe20003f05270 */
[----:B------:R-:W-:Y:S01]  /*5ac0*/  IMAD.MOV R14, RZ, RZ, -R14 ;  /* 0x000000ffff0e7224 */ /* 0x000fe200078e0a0e */
[----:B--2---:R-:W-:Y:S02]  /*5ad0*/  SHF.R.U64 R0, R4, R24, R5 ;  /* 0x0000001804007219 */ /* 0x004fe40000001205 */
[----:B------:R-:W-:Y:S02]  /*5ae0*/  LOP3.LUT R3, R10, R97, RZ, 0xc0, !PT ;  /* 0x000000610a037212 */ /* 0x000fe400078ec0ff */
[----:B------:R-:W-:Y:S01]  /*5af0*/  LOP3.LUT R6, R13, R96, RZ, 0xc0, !PT ;  /* 0x000000600d067212 */ /* 0x000fe200078ec0ff */
[----:B------:R-:W-:Y:S02]  /*5b00*/  IMAD.MOV R4, RZ, RZ, -R0 ;  /* 0x000000ffff047224 */ /* 0x000fe400078e0a00 */
[----:B------:R-:W-:Y:S02]  /*5b10*/  IMAD R0, R92, R0, R3 ;  /* 0x000000005c007224 */ /* 0x000fe400078e0203 */
[----:B----4-:R-:W-:-:S02]  /*5b20*/  IMAD R3, R4, R28, R15 ;  /* 0x0000001c04037224 */ /* 0x010fc400078e020f */
[----:B------:R-:W-:Y:S02]  /*5b30*/  @P0 IMAD R25, R21, R14, R20 ;  /* 0x0000000e15190224 */ /* 0x000fe400078e0214 */
[----:B0-----:R-:W-:Y:S02]  /*5b40*/  IMAD R5, R3, R30, R6 ;  /* 0x0000001e03057224 */ /* 0x001fe400078e0206 */
[----:B------:R-:W-:Y:S02]  /*5b50*/  IMAD R0, R0, R29, R25 ;  /* 0x0000001d00007224 */ /* 0x000fe400078e0219 */
[----:B------:R-:W-:-:S03]  /*5b60*/  IMAD.MOV.U32 R4, RZ, RZ, 0x1 ;  /* 0x00000001ff047424 */ /* 0x000fc600078e00ff */
[----:B------:R-:W-:Y:S02]  /*5b70*/  SEL R100, R5, R0, !P0 ;  /* 0x0000000005647207 */ /* 0x000fe40004000000 */
[----:B------:R-:W-:Y:S02]  /*5b80*/  PRMT R3, R4, 0x7610, R3 ;  /* 0x0000761004037816 */ /* 0x000fe40000000003 */
[----:B------:R-:W-:-:S07]  /*5b90*/  SEL R0, R0, R5, !P0 ;  /* 0x0000000500007207 */ /* 0x000fce0004000000 */
.L_x_161:
[----:B------:R-:W-:Y:S01]  /*5ba0*/  UIMAD.WIDE.U32 UR4, UR41, 0x24924925, URZ ;  /* 0x24924925290478a5 */ /* 0x000fe2000f8e003f */
[----:B------:R-:W-:Y:S01]  /*5bb0*/  LOP3.LUT P0, RZ, R3, 0xff, RZ, 0xc0, !PT ;  /* 0x000000ff03ff7812 */ /* 0x000fe2000780c0ff */
[----:B------:R-:W-:Y:S02]  /*5bc0*/  IMAD.MOV.U32 R101, RZ, RZ, R0 ;  /* 0x000000ffff657224 */ /* 0x000fe400078e0000 */
[----:B------:R-:W-:-:S04]  /*5bd0*/  UIADD3 UR4, UR41, -UR5, URZ ;  /* 0x8000000529047290 */ /* 0x000fc8000fffe03f */
[----:B------:R-:W-:-:S04]  /*5be0*/  ULEA.HI UR4, UR4, UR5, URZ, 0x1f ;  /* 0x0000000504047291 */ /* 0x000fc8000f8ff83f */
[----:B------:R-:W-:-:S04]  /*5bf0*/  USHF.R.U32.HI UR4, URZ, 0x2, UR4 ;  /* 0x000000023f047899 */ /* 0x000fc80008011604 */
[----:B------:R-:W-:Y:S01]  /*5c00*/  UIMAD UR41, UR4, -0x7, UR41 ;  /* 0xfffffff9042978a4 */ /* 0x000fe2000f8e0229 */
[----:B------:R-:W-:Y:S11]  /*5c10*/  @P0 BRA `(.L_x_164) ;  /* 0xffffffb800140947 */ /* 0x000ff6000383ffff */
[----:B------:R-:W-:Y:S05]  /*5c20*/  EXIT ;  /* 0x000000000000794d */ /* 0x000fea0003800000 */
.L_x_7:
        /* <DEDUP_REMOVED lines=26> */
.L_x_166:
[----:B------:R-:W0:Y:S01]  /*5dd0*/  LDC.64 R28, c[0x0][0x640] ;  /* 0x00019000ff1c7b82 */ /* 0x000e220000000a00 */
[-CC-:B------:R-:W-:Y:S01]  /*5de0*/  SHF.R.U64 R22, R14, R6.reuse, R15.reuse ;  /* 0x000000060e167219 */ /* 0x180fe2000000120f */
[----:B------:R-:W-:Y:S01]  /*5df0*/  IMAD.MOV.U32 R30, RZ, RZ, 0x1 ;  /* 0x00000001ff1e7424 */ /* 0x000fe200078e00ff */
[----:B------:R-:W-:Y:S02]  /*5e00*/  SHF.R.U32.HI R6, RZ, R6, R15 ;  /* 0x00000006ff067219 */ /* 0x000fe4000001160f */
[----:B------:R-:W-:-:S03]  /*5e10*/  IADD3 R13, P0, RZ, -R22, RZ ;  /* 0x80000016ff0d7210 */ /* 0x000fc60007f1e0ff */
[----:B------:R-:W1:Y:S02]  /*5e20*/  LDC R12, c[0x0][0x618] ;  /* 0x00018600ff0c7b82 */ /* 0x000e640000000800 */
[----:B------:R-:W-:-:S04]  /*5e30*/  IMAD.X R11, RZ, RZ, ~R6, P0 ;  /* 0x000000ffff0b7224 */ /* 0x000fc800000e0e06 */
[-C--:B------:R-:W-:Y:S02]  /*5e40*/  IMAD R6, R11, R24.reuse, RZ ;  /* 0x000000180b067224 */ /* 0x080fe400078e02ff */
[----:B------:R-:W2:Y:S01]  /*5e50*/  LDC R14, c[0x0][0x608] ;  /* 0x00018200ff0e7b82 */ /* 0x000ea20000000800 */
[----:B------:R-:W-:-:S04]  /*5e60*/  IMAD.WIDE.U32 R10, R13, R24, R16 ;  /* 0x000000180d0a7225 */ /* 0x000fc800078e0010 */
[----:B------:R-:W-:-:S03]  /*5e70*/  IMAD R13, R13, R25, R6 ;  /* 0x000000190d0d7224 */ /* 0x000fc600078e0206 */
[----:B------:R-:W3:Y:S01]  /*5e80*/  LDC R27, c[0x0][0x658] ;  /* 0x00019600ff1b7b82 */ /* 0x000ee20000000800 */
[----:B------:R-:W-:Y:S01]  /*5e90*/  IMAD.IADD R11, R11, 0x1, R13 ;  /* 0x000000010b0b7824 */ /* 0x000fe200078e020d */
[----:B0-----:R-:W-:-:S04]  /*5ea0*/  ISETP.NE.U32.AND P0, PT, R28, RZ, PT ;  /* 0x000000ff1c00720c */ /* 0x001fc80003f05070 */
[----:B------:R-:W-:Y:S02]  /*5eb0*/  ISETP.NE.AND.EX P0, PT, R29, RZ, PT, P0 ;  /* 0x000000ff1d00720c */ /* 0x000fe40003f05300 */
[----:B------:R-:W0:Y:S01]  /*5ec0*/  LDC R24, c[0x0][0x600] ;  /* 0x00018000ff187b82 */ /* 0x000e220000000800 */
[-CC-:B-1----:R-:W-:Y:S01]  /*5ed0*/  SHF.R.U64 R8, R10, R12.reuse, R11.reuse ;  /* 0x0000000c0a087219 */ /* 0x182fe2000000120b */
[----:B------:R-:W-:Y:S01]  /*5ee0*/  IMAD.MOV.U32 R10, RZ, RZ, -0x1 ;  /* 0xffffffffff0a7424 */ /* 0x000fe200078e00ff */
[----:B------:R-:W-:-:S05]  /*5ef0*/  SHF.R.U32.HI R11, RZ, R12, R11 ;  /* 0x0000000cff0b7219 */ /* 0x000fca000001160b */
[----:B------:R-:W1:Y:S01]  /*5f00*/  LDC R25, c[0x0][0x648] ;  /* 0x00019200ff197b82 */ /* 0x000e620000000800 */
[-CC-:B--2---:R-:W-:Y:S02]  /*5f10*/  SHF.R.U64 R21, R8, R14.reuse, R11.reuse ;  /* 0x0000000e08157219 */ /* 0x184fe4000000120b */
[----:B------:R-:W-:-:S05]  /*5f20*/  SHF.R.U32.HI R6, RZ, R14, R11 ;  /* 0x0000000eff067219 */ /* 0x000fca000001160b */
[----:B------:R-:W2:Y:S01]  /*5f30*/  LDC R26, c[0x0][0x638] ;  /* 0x00018e00ff1a7b82 */ /* 0x000ea20000000800 */
[-C--:B---3--:R-:W-:Y:S02]  /*5f40*/  SHF.L.U32 R10, R10, R27.reuse, RZ ;  /* 0x0000001b0a0a7219 */ /* 0x088fe400000006ff */
[-CC-:B------:R-:W-:Y:S02]  /*5f50*/  SHF.R.U64 R23, R21, R27.reuse, R6.reuse ;  /* 0x0000001b15177219 */ /* 0x180fe40000001206 */
[----:B------:R-:W-:Y:S02]  /*5f60*/  LOP3.LUT R32, RZ, R10, RZ, 0x33, !PT ;  /* 0x0000000aff207212 */ /* 0x000fe400078e33ff */
[----:B------:R-:W-:Y:S01]  /*5f70*/  SHF.R.U32.HI R11, RZ, R27, R6 ;  /* 0x0000001bff0b7219 */ /* 0x000fe20000011606 */
[----:B------:R-:W3:Y:S01]  /*5f80*/  LDC R31, c[0x0][0x610] ;  /* 0x00018400ff1f7b82 */ /* 0x000ee20000000800 */
[----:B------:R-:W-:Y:S01]  /*5f90*/  IMAD.MOV.U32 R10, RZ, RZ, R23 ;  /* 0x000000ffff0a7224 */ /* 0x000fe200078e0017 */
[----:B------:R-:W-:Y:S06]  /*5fa0*/  @!P0 BRA `(.L_x_167) ;  /* 0x0000000000288947 */ /* 0x000fec0003800000 */
        /* <DEDUP_REMOVED lines=10> */
.L_x_167:
[----:B------:R-:W-:Y:S02]  /*6050*/  ISETP.NE.AND P0, PT, R2, 0x1, PT ;  /* 0x000000010200780c */ /* 0x000fe40003f05270 */
[----:B-1----:R-:W-:Y:S01]  /*6060*/  SHF.R.U64 R6, R10, R25, R11 ;  /* 0x000000190a067219 */ /* 0x002fe2000000120b */
[----:B0-----:R-:W-:Y:S01]  /*6070*/  VIADD R11, R24, 0xffffffff ;  /* 0xffffffff180b7836 */ /* 0x001fe20000000000 */
[----:B------:R-:W-:Y:S02]  /*6080*/  SHF.L.U32 R30, R30, R27, RZ ;  /* 0x0000001b1e1e7219 */ /* 0x000fe400000006ff */
[----:B------:R-:W-:Y:S01]  /*6090*/  LOP3.LUT R5, R21, R32, RZ, 0xc0, !PT ;  /* 0x0000002015057212 */ /* 0x000fe200078ec0ff */
[----:B------:R-:W-:-:S04]  /*60a0*/  IMAD.MOV R10, RZ, RZ, -R6 ;  /* 0x000000ffff0a7224 */ /* 0x000fc800078e0a06 */
[----:B------:R-:W-:Y:S01]  /*60b0*/  IMAD R6, R30, R6, R5 ;  /* 0x000000061e067224 */ /* 0x000fe200078e0205 */
[----:B------:R-:W-:Y:S01]  /*60c0*/  LOP3.LUT R5, R8, R11, RZ, 0xc0, !PT ;  /* 0x0000000b08057212 */ /* 0x000fe200078ec0ff */
[----:B------:R-:W-:Y:S02]  /*60d0*/  @P0 IMAD R7, R9, R20, R4 ;  /* 0x0000001409070224 */ /* 0x000fe400078e0204 */
[----:B--2---:R-:W-:Y:S02]  /*60e0*/  IMAD R4, R10, R26, R23 ;  /* 0x0000001a0a047224 */ /* 0x004fe400078e0217 */
[----:B---3--:R-:W-:Y:S02]  /*60f0*/  IMAD R7, R6, R31, R7 ;  /* 0x0000001f06077224 */ /* 0x008fe400078e0207 */
[----:B------:R-:W-:Y:S02]  /*6100*/  IMAD R4, R4, R24, R5 ;  /* 0x0000001804047224 */ /* 0x000fe400078e0205 */
[----:B------:R-:W-:-:S02]  /*6110*/  IMAD.MOV.U32 R8, RZ, RZ, 0x1 ;  /* 0x00000001ff087424 */ /* 0x000fc400078e00ff */
[----:B------:R-:W-:Y:S01]  /*6120*/  IMAD.MOV.U32 R6, RZ, RZ, R22 ;  /* 0x000000ffff067224 */ /* 0x000fe200078e0016 */
[----:B------:R-:W-:Y:S02]  /*6130*/  SEL R19, R4, R7, !P0 ;  /* 0x0000000704137207 */ /* 0x000fe40004000000 */
[----:B------:R-:W-:-:S07]  /*6140*/  SEL R21, R7, R4, !P0 ;  /* 0x0000000407157207 */ /* 0x000fce0004000000 */
.L_x_165:
[----:B------:R-:W-:-:S08]  /*6150*/  NOP ;  /* 0x0000000000007918 */ /* 0x000fd00000000000 */
[----:B------:R-:W0:-:S00]  /*6160*/  USETMAXREG.DEALLOC.CTAPOOL 0x28 ;  /* 0x00000028000079c8 */ /* 0x000e0000080e0500 */
[----:B0-----:R-:W-:-:S13]  /*6170*/  ISETP.NE.AND P0, PT, R3, RZ, PT ;  /* 0x000000ff0300720c */ /* 0x001fda0003f05270 */
[----:B------:R-:W-:Y:S05]  /*6180*/  @P0 EXIT ;  /* 0x000000000000094d */ /* 0x000fea0003800000 */
[----:B------:R-:W-:Y:S01]  /*6190*/  LOP3.LUT P0, RZ, R8, 0xff, RZ, 0xc0, !PT ;  /* 0x000000ff08ff7812 */ /* 0x000fe2000780c0ff */
[----:B------:R-:W-:Y:S02]  /*61a0*/  IMAD.MOV.U32 R3, RZ, RZ, 0x1 ;  /* 0x00000001ff037424 */ /* 0x000fe400078e00ff */
[----:B------:R-:W-:-:S10]  /*61b0*/  IMAD.MOV.U32 R8, RZ, RZ, RZ ;  /* 0x000000ffff087224 */ /* 0x000fd400078e00ff */
[----:B------:R-:W-:Y:S05]  /*61c0*/  @!P0 BRA `(.L_x_168) ;  /* 0x0000000c002c8947 */ /* 0x000fea0003800000 */
[----:B------:R-:W0:Y:S01]  /*61d0*/  LDC R3, c[0x0][0x28c] ;  /* 0x0000a300ff037b82 */ /* 0x000e220000000800 */
[----:B------:R-:W-:Y:S01]  /*61e0*/  ULDC UR5, c[0x0][0x658] ;  /* 0x0001960000057ab9 */ /* 0x000fe20000000800 */
[----:B------:R-:W-:Y:S01]  /*61f0*/  UMOV UR6, 0xffffffff ;  /* 0xffffffff00067882 */ /* 0x000fe20000000000 */
[----:B------:R-:W-:Y:S01]  /*6200*/  BSSY B0, `(.L_x_168) ;  /* 0x00000c7000007945 */ /* 0x000fe20003800000 */
[----:B------:R-:W-:Y:S01]  /*6210*/  USHF.L.U32 UR6, UR6, UR5, URZ ;  /* 0x0000000506067299 */ /* 0x000fe2000800063f */
[----:B------:R-:W-:Y:S01]  /*6220*/  IMAD.MOV.U32 R10, RZ, RZ, 0x1 ;  /* 0x00000001ff0a7424 */ /* 0x000fe200078e00ff */
[----:B------:R-:W-:Y:S01]  /*6230*/  LOP3.LUT R9, R18, 0x2, RZ, 0xfc, !PT ;  /* 0x0000000212097812 */ /* 0x000fe200078efcff */
[----:B------:R-:W-:Y:S01]  /*6240*/  IMAD.MOV.U32 R8, RZ, RZ, RZ ;  /* 0x000000ffff087224 */ /* 0x000fe200078e00ff */
[----:B------:R-:W1:Y:S01]  /*6250*/  S2UR UR8, SR_CgaCtaId ;  /* 0x00000000000879c3 */ /* 0x000e620000008800 */
[----:B------:R-:W-:Y:S01]  /*6260*/  ULDC UR4, c[0x0][0x600] ;  /* 0x0001800000047ab9 */ /* 0x000fe20000000800 */
[----:B------:R-:W-:Y:S01]  /*6270*/  UMOV UR7, 0x1 ;  /* 0x0000000100077882 */ /* 0x000fe20000000000 */
[----:B------:R-:W-:-:S02]  /*6280*/  UIADD3 UR15, UR4, -0x1, URZ ;  /* 0xffffffff040f7890 */ /* 0x000fc4000fffe03f */
[----:B------:R-:W-:Y:S02]  /*6290*/  USHF.L.U32 UR17, UR7, UR5, URZ ;  /* 0x0000000507117299 */ /* 0x000fe4000800063f */
[----:B------:R-:W-:Y:S01]  /*62a0*/  ULOP3.LUT UR16, URZ, UR6, URZ, 0x33, !UPT ;  /* 0x000000063f107292 */ /* 0x000fe2000f8e333f */
[----:B------:R-:W-:Y:S01]  /*62b0*/  ULDC.64 UR20, c[0x0][0x198] ;  /* 0x0000660000147ab9 */ /* 0x000fe20000000a00 */
[----:B0-----:R-:W-:-:S05]  /*62c0*/  VIADD R3, R3, 0x1f ;  /* 0x0000001f03037836 */ /* 0x001fca0000000000 */
[----:B------:R-:W-:Y:S01]  /*62d0*/  SHF.R.S32.HI R4, RZ, 0x1f, R3 ;  /* 0x0000001fff047819 */ /* 0x000fe20000011403 */
[----:B-1----:R-:W-:-:S03]  /*62e0*/  IMAD.U32 R12, RZ, RZ, UR8 ;  /* 0x00000008ff0c7e24 */ /* 0x002fc6000f8e00ff */
[----:B------:R-:W-:Y:S01]  /*62f0*/  LEA.HI R4, R4, R3, RZ, 0x5 ;  /* 0x0000000304047211 */ /* 0x000fe200078f28ff */
[----:B------:R-:W-:-:S03]  /*6300*/  IMAD.MOV.U32 R3, RZ, RZ, 0x1 ;  /* 0x00000001ff037424 */ /* 0x000fc600078e00ff */
[----:B------:R-:W-:-:S05]  /*6310*/  SHF.R.S32.HI R11, RZ, 0x5, R4 ;  /* 0x00000005ff0b7819 */ /* 0x000fca0000011404 */
[----:B------:R-:W-:-:S07]  /*6320*/  VIADD R13, R11, 0x1 ;  /* 0x000000010b0d7836 */ /* 0x000fce0000000000 */
.L_x_179:
[----:B------:R-:W-:-:S03]  /*6330*/  UMOV UR4, 0xffffffff ;  /* 0xffffffff00047882 */ /* 0x000fc60000000000 */
[----:B------:R-:W-:Y:S05]  /*6340*/  BRA.DIV UR4, `(.L_x_169) ;  /* 0x0000001204207947 */ /* 0x000fea000b800000 */
[----:B------:R-:W-:-:S13]  /*6350*/  ELECT P6, URZ, PT ;  /* 0x00000000003f782f */ /* 0x000fda00038c0000 */
.L_x_193:
[----:B------:R-:W0:Y:S01]  /*6360*/  LDC R4, c[0x0][0x28c] ;  /* 0x0000a300ff047b82 */ /* 0x000e220000000800 */
[----:B------:R-:W-:Y:S01]  /*6370*/  BSSY B1, `(.L_x_170) ;  /* 0x000003b000017945 */ /* 0x000fe20003800000 */
[----:B0-----:R-:W-:-:S13]  /*6380*/  ISETP.LT.OR P6, PT, R4, 0x1, !P6 ;  /* 0x000000010400780c */ /* 0x001fda00077c1670 */
[----:B------:R-:W-:Y:S05]  /*6390*/  @P6 BRA `(.L_x_171) ;  /* 0x0000000000e06947 */ /* 0x000fea0003800000 */
[----:B------:R-:W-:Y:S02]  /*63a0*/  IMAD R21, R21, 0x2, R12 ;  /* 0x0000000215157824 */ /* 0x000fe400078e020c */
[----:B------:R-:W-:Y:S02]  /*63b0*/  IMAD.SHL.U32 R19, R19, 0x80, RZ ;  /* 0x0000008013137824 */ /* 0x000fe400078e00ff */
[----:B------:R-:W-:Y:S02]  /*63c0*/  IMAD.MOV.U32 R22, RZ, RZ, RZ ;  /* 0x000000ffff167224 */ /* 0x000fe400078e00ff */
[----:B------:R-:W-:Y:S02]  /*63d0*/  IMAD.MOV.U32 R4, RZ, RZ, R13 ;  /* 0x000000ffff047224 */ /* 0x000fe400078e000d */
[----:B------:R-:W-:Y:S02]  /*63e0*/  IMAD.MOV.U32 R5, RZ, RZ, R3 ;  /* 0x000000ffff057224 */ /* 0x000fe400078e0003 */
[----:B------:R-:W-:-:S02]  /*63f0*/  IMAD.MOV.U32 R7, RZ, RZ, R8 ;  /* 0x000000ffff077224 */ /* 0x000fc400078e0008 */
[----:B------:R-:W-:-:S07]  /*6400*/  IMAD.SHL.U32 R21, R21, 0x40, RZ ;  /* 0x0000004015157824 */ /* 0x000fce00078e00ff */
.L_x_174:
[----:B------:R-:W0:Y:S01]  /*6410*/  S2UR UR4, SR_CgaCtaId ;  /* 0x00000000000479c3 */ /* 0x000e220000008800 */
[----:B------:R-:W-:Y:S02]  /*6420*/  MOV R15, 0x400 ;  /* 0x00000400000f7802 */ /* 0x000fe40000000f00 */
[----:B------:R-:W-:Y:S02]  /*6430*/  SHF.L.U32 R14, R5, 0x1f, RZ ;  /* 0x0000001f050e7819 */ /* 0x000fe400000006ff */
[----:B------:R-:W-:Y:S01]  /*6440*/  ISETP.NE.AND P1, PT, R0, RZ, PT ;  /* 0x000000ff0000720c */ /* 0x000fe20003f25270 */
[----:B0-----:R-:W-:-:S05]  /*6450*/  IMAD.U32 R12, RZ, RZ, UR4 ;  /* 0x00000004ff0c7e24 */ /* 0x001fca000f8e00ff */
[----:B------:R-:W-:-:S07]  /*6460*/  LEA R20, R12, R15, 0x18 ;  /* 0x0000000f0c147211 */ /* 0x000fce00078ec0ff */
[----:B------:R-:W0:Y:S01]  /*6470*/  @!P1 LDC R15, c[0x0][0x500] ;  /* 0x00014000ff0f9b82 */ /* 0x000e220000000800 */
[----:B------:R-:W-:-:S04]  /*6480*/  IMAD R23, R7, 0x8, R20 ;  /* 0x0000000807177824 */ /* 0x000fc800078e0214 */
[----:B------:R-:W1:Y:S02]  /*6490*/  SYNCS.PHASECHK.TRANS64.TRYWAIT P0, [R23+URZ+0x38], R14 ;  /* 0x0000380e170075a7 */ /* 0x000e64000800017f */
[----:B-1----:R-:W-:Y:S05]  /*64a0*/  @!P0 BRA `(.L_x_172) ;  /* 0x0000000c00e88947 */ /* 0x002fea0003800000 */
.L_x_194:
[----:B-1----:R-:W-:Y:S01]  /*64b0*/  PRMT R14, R9, 0x9910, RZ ;  /* 0x00009910090e7816 */ /* 0x002fe200000000ff */
[----:B0-----:R0:W-:Y:S03]  /*64c0*/  @!P1 SYNCS.ARRIVE.TRANS64 RZ, [R23+URZ], R15 ;  /* 0x0000000f17ff99a7 */ /* 0x0011e6000800003f */
[----:B------:R-:W-:-:S13]  /*64d0*/  ISETP.NE.AND P0, PT, R14, 0x2, PT ;  /* 0x000000020e00780c */ /* 0x000fda0003f05270 */
[----:B0-----:R-:W-:Y:S05]  /*64e0*/  @P0 BRA `(.L_x_173) ;  /* 0x0000000000040947 */ /* 0x001fea0003800000 */
[----:B------:R-:W-:Y:S01]  /*64f0*/  BPT.TRAP 0x1 ;  /* 0x000000040000795c */ /* 0x000fe20000300000 */
.L_x_173:
[----:B------:R-:W-:Y:S01]  /*6500*/  IMAD R14, R7, 0x2, R12 ;  /* 0x00000002070e7824 */ /* 0x000fe200078e020c */
[----:B------:R-:W-:Y:S01]  /*6510*/  R2UR UR9, R23 ;  /* 0x00000000170972ca */ /* 0x000fe200000e0000 */
[----:B------:R-:W-:Y:S01]  /*6520*/  VIADD R4, R4, 0xffffffff ;  /* 0xffffffff04047836 */ /* 0x000fe20000000000 */
[----:B------:R-:W-:Y:S01]  /*6530*/  UIADD3 UR4, UP0, UR20, 0xf0, URZ ;  /* 0x000000f014047890 */ /* 0x000fe2000ff1e03f */
[----:B------:R-:W-:Y:S01]  /*6540*/  IMAD.SHL.U32 R14, R14, 0x800, RZ ;  /* 0x000008000e0e7824 */ /* 0x000fe200078e00ff */
[----:B------:R-:W-:Y:S01]  /*6550*/  R2UR UR11, R21 ;  /* 0x00000000150b72ca */ /* 0x000fe200000e0000 */
[----:B------:R-:W-:Y:S01]  /*6560*/  UIADD3 UR22, UP1, UR20, 0x1f0, URZ ;  /* 0x000001f014167890 */ /* 0x000fe2000ff3e03f */
[----:B------:R-:W-:Y:S01]  /*6570*/  R2UR UR10, R22 ;  /* 0x00000000160a72ca */ /* 0x000fe200000e0000 */
[--C-:B------:R-:W-:Y:S01]  /*6580*/  IMAD R14, R14, 0x4, R20.reuse ;  /* 0x000000040e0e7824 */ /* 0x100fe200078e0214 */
[----:B------:R-:W-:Y:S01]  /*6590*/  R2UR UR12, R6 ;  /* 0x00000000060c72ca */ /* 0x000fe200000e0000 */
[----:B------:R-:W-:Y:S01]  /*65a0*/  IMAD R20, R7, 0x4000, R20 ;  /* 0x0000400007147824 */ /* 0x000fe200078e0214 */
[----:B------:R-:W-:Y:S01]  /*65b0*/  R2UR UR18, R19 ;  /* 0x00000000131272ca */ /* 0x000fe200000e0000 */
[----:B------:R-:W-:Y:S01]  /*65c0*/  VIADD R7, R7, 0x1 ;  /* 0x0000000107077836 */ /* 0x000fe20000000000 */
[----:B------:R-:W-:Y:S01]  /*65d0*/  R2UR UR5, R14 ;  /* 0x000000000e0572ca */ /* 0x000fe200000e0000 */
[----:B------:R-:W-:Y:S01]  /*65e0*/  UIADD3.X UR23, URZ, UR21, URZ, UP1, !UPT ;  /* 0x000000153f177290 */ /* 0x000fe20008ffe43f */
[----:B------:R-:W-:Y:S01]  /*65f0*/  R2UR UR8, R20 ;  /* 0x00000000140872ca */ /* 0x000fe200000e0000 */
[----:B------:R-:W-:Y:S01]  /*6600*/  UMOV UR19, 0x30000 ;  /* 0x0003000000137882 */ /* 0x000fe20000000000 */
[----:B------:R-:W-:Y:S01]  /*6610*/  ISETP.GT.AND P1, PT, R4, 0x1, PT ;  /* 0x000000010400780c */ /* 0x000fe20003f24270 */
[----:B------:R-:W-:Y:S01]  /*6620*/  UMOV UR6, 0x0 ;  /* 0x0000000000067882 */ /* 0x000fe20000000000 */
[----:B------:R-:W-:Y:S01]  /*6630*/  UMOV UR7, 0x10000000 ;  /* 0x1000000000077882 */ /* 0x000fe20000000000 */
[----:B------:R-:W-:Y:S01]  /*6640*/  ISETP.NE.AND P0, PT, R7, 0x7, PT ;  /* 0x000000070700780c */ /* 0x000fe20003f05270 */
[----:B------:R-:W-:-:S03]  /*6650*/  VIADD R22, R22, 0x20 ;  /* 0x0000002016167836 */ /* 0x000fc60000000000 */
[----:B------:R-:W-:Y:S02]  /*6660*/  SEL R14, RZ, 0x1, P0 ;  /* 0x00000001ff0e7807 */ /* 0x000fe40000000000 */
[----:B------:R-:W-:Y:S01]  /*6670*/  UIADD3 UR13, UR5, 0x180, URZ ;  /* 0x00000180050d7890 */ /* 0x000fe2000fffe03f */
[----:B------:R-:W-:Y:S01]  /*6680*/  SEL R7, R7, RZ, P0 ;  /* 0x000000ff07077207 */ /* 0x000fe20000000000 */
[----:B------:R-:W-:Y:S01]  /*6690*/  UIADD3.X UR5, URZ, UR21, URZ, UP0, !UPT ;  /* 0x000000153f057290 */ /* 0x000fe200087fe43f */
[----:B------:R-:W-:Y:S01]  /*66a0*/  LOP3.LUT R5, R5, R14, RZ, 0x3c, !PT ;  /* 0x0000000e05057212 */ /* 0x000fe200078e3cff */
[----:B------:R-:W-:-:S03]  /*66b0*/  UIADD3 UR14, UR8, 0x1c180, URZ ;  /* 0x0001c180080e7890 */ /* 0x000fc6000fffe03f */
[----:B------:R-:W-:-:S04]  /*66c0*/  UMOV UR8, UR13 ;  /* 0x0000000d00087c82 */ /* 0x000fc80008000000 */
[----:B------:R0:W-:Y:S02]  /*66d0*/  UTMALDG.3D.MULTICAST [UR8], [UR4], UR19, desc[UR6] ;  /* 0x00000608040073b4 */ /* 0x0001e40008011813 */
[----:B0-----:R-:W-:Y:S01]  /*66e0*/  UMOV UR8, UR14 ;  /* 0x0000000e00087c82 */ /* 0x001fe20008000000 */
[----:B------:R-:W-:Y:S02]  /*66f0*/  UMOV UR11, UR18 ;  /* 0x00000012000b7c82 */ /* 0x000fe40008000000 */
[----:B------:R0:W-:Y:S02]  /*6700*/  UTMALDG.3D [UR8], [UR22], desc[UR6] ;  /* 0x00000608160075b4 */ /* 0x0001e40008011000 */
[----:B0-----:R-:W-:Y:S05]  /*6710*/  @P1 BRA `(.L_x_174) ;  /* 0xfffffffc003c1947 */ /* 0x001fea000383ffff */
.L_x_171:
[----:B------:R-:W-:Y:S05]  /*6720*/  BSYNC B1 ;  /* 0x0000000000017941 */ /* 0x000fea0003800000 */
.L_x_170:
[----:B------:R-:W-:Y:S01]  /*6730*/  LOP3.LUT P1, RZ, R10, 0xff, RZ, 0xc0, !PT ;  /* 0x000000ff0aff7812 */ /* 0x000fe2000782c0ff */
[C---:B------:R-:W-:Y:S01]  /*6740*/  IMAD.IADD R15, R11.reuse, 0x1, R8 ;  /* 0x000000010b0f7824 */ /* 0x040fe200078e0208 */
[----:B------:R-:W-:Y:S01]  /*6750*/  ULDC.64 UR4, c[0x0][0x650] ;  /* 0x0001940000047ab9 */ /* 0x000fe20000000a00 */
[----:B------:R-:W-:Y:S01]  /*6760*/  ISETP.GE.U32.AND P2, PT, R11, 0x7, PT ;  /* 0x000000070b00780c */ /* 0x000fe20003f46070 */
[----:B------:R-:W-:Y:S01]  /*6770*/  BSSY B1, `(.L_x_175) ;  /* 0x000006d000017945 */ /* 0x000fe20003800000 */
[C---:B------:R-:W-:Y:S01]  /*6780*/  IMAD.WIDE.U32 R4, R15.reuse, 0x24924925, RZ ;  /* 0x249249250f047825 */ /* 0x040fe200078e00ff */
[----:B------:R-:W-:Y:S02]  /*6790*/  ISETP.GT.U32.AND P0, PT, R15, 0x6, PT ;  /* 0x000000060f00780c */ /* 0x000fe40003f04070 */
[----:B------:R-:W-:Y:S01]  /*67a0*/  PRMT R10, RZ, 0x7610, R10 ;  /* 0x00007610ff0a7816 */ /* 0x000fe2000000000a */
[----:B------:R-:W-:Y:S01]  /*67b0*/  IMAD.MOV.U32 R21, RZ, RZ, -0x1 ;  /* 0xffffffffff157424 */ /* 0x000fe200078e00ff */
[----:B------:R-:W-:Y:S01]  /*67c0*/  ISETP.LT.U32.AND P0, PT, R11, 0x7, P0 ;  /* 0x000000070b00780c */ /* 0x000fe20000701070 */
[----:B------:R-:W-:-:S02]  /*67d0*/  IMAD.MOV.U32 R19, RZ, RZ, -0x1 ;  /* 0xffffffffff137424 */ /* 0x000fc400078e00ff */
[----:B------:R-:W0:Y:S01]  /*67e0*/  @P1 S2R R12, SR_CgaCtaId ;  /* 0x00000000000c1919 */ /* 0x000e220000008800 */
[----:B------:R-:W-:Y:S02]  /*67f0*/  SEL R4, RZ, 0x1, !P0 ;  /* 0x00000001ff047807 */ /* 0x000fe40004000000 */
[----:B------:R-:W-:Y:S02]  /*6800*/  IADD3 R16, P0, R16, UR36, RZ ;  /* 0x0000002410107c10 */ /* 0x000fe4000ff1e0ff */
[----:B------:R-:W-:Y:S02]  /*6810*/  @P1 MOV R7, 0x400 ;  /* 0x0000040000071802 */ /* 0x000fe40000000f00 */
[----:B------:R-:W-:Y:S02]  /*6820*/  IADD3.X R17, R17, UR42, RZ, P0, !PT ;  /* 0x0000002a11117c10 */ /* 0x000fe400087fe4ff */
[----:B------:R-:W-:Y:S02]  /*6830*/  ISETP.GE.U32.AND P0, PT, R16, UR4, PT ;  /* 0x0000000410007c0c */ /* 0x000fe4000bf06070 */
[----:B------:R-:W-:-:S02]  /*6840*/  LOP3.LUT R3, R3, R4, RZ, 0x3c, !PT ;  /* 0x0000000403037212 */ /* 0x000fc400078e3cff */
[----:B------:R-:W-:Y:S02]  /*6850*/  ISETP.GE.U32.AND.EX P0, PT, R17, UR5, PT, P0 ;  /* 0x0000000511007c0c */ /* 0x000fe4000bf06100 */
[----:B------:R-:W-:Y:S02]  /*6860*/  PRMT R4, RZ, 0x7610, R4 ;  /* 0x00007610ff047816 */ /* 0x000fe40000000004 */
[----:B0-----:R-:W-:Y:S01]  /*6870*/  @P1 LEA R6, R12, R7, 0x18 ;  /* 0x000000070c061211 */ /* 0x001fe200078ec0ff */
[----:B------:R-:W-:-:S03]  /*6880*/  IMAD.IADD R7, R15, 0x1, -R5 ;  /* 0x000000010f077824 */ /* 0x000fc600078e0a05 */
[----:B------:R0:W-:Y:S02]  /*6890*/  @P1 SYNCS.ARRIVE.TRANS64.A1T0 RZ, [R6+URZ+0x88], RZ ;  /* 0x000088ff06ff19a7 */ /* 0x0001e4000810003f */
[----:B------:R-:W-:-:S04]  /*68a0*/  LEA.HI R7, R7, R5, RZ, 0x1f ;  /* 0x0000000507077211 */ /* 0x000fc800078ff8ff */
[----:B------:R-:W-:Y:S01]  /*68b0*/  SHF.R.U32.HI R8, RZ, 0x2, R7 ;  /* 0x00000002ff087819 */ /* 0x000fe20000011607 */
[----:B0-----:R-:W-:-:S03]  /*68c0*/  IMAD.MOV.U32 R6, RZ, RZ, -0x1 ;  /* 0xffffffffff067424 */ /* 0x001fc600078e00ff */
[----:B------:R-:W-:Y:S01]  /*68d0*/  @P2 LOP3.LUT R3, R3, 0x1, R8, 0x78, !PT ;  /* 0x0000000103032812 */ /* 0x000fe200078e7808 */
[----:B------:R-:W-:Y:S01]  /*68e0*/  IMAD R8, R8, -0x7, R15 ;  /* 0xfffffff908087824 */ /* 0x000fe200078e020f */
[----:B------:R-:W-:Y:S06]  /*68f0*/  @P0 BRA `(.L_x_176) ;  /* 0x0000000400500947 */ /* 0x000fec0003800000 */
[----:B------:R-:W0:Y:S01]  /*6900*/  S2R R19, SR_CTAID.X ;  /* 0x0000000000137919 */ /* 0x000e220000002500 */
[----:B------:R-:W-:Y:S01]  /*6910*/  ULDC.64 UR4, c[0x0][0x628] ;  /* 0x00018a0000047ab9 */ /* 0x000fe20000000a00 */
[----:B------:R-:W1:Y:S01]  /*6920*/  LDC R20, c[0x0][0x144] ;  /* 0x00005100ff147b82 */ /* 0x000e620000000800 */
[----:B------:R-:W-:Y:S01]  /*6930*/  ISETP.NE.U32.AND P0, PT, RZ, UR4, PT ;  /* 0x00000004ff007c0c */ /* 0x000fe2000bf05070 */
[----:B------:R-:W2:Y:S01]  /*6940*/  S2R R14, SR_CTAID.Y ;  /* 0x00000000000e7919 */ /* 0x000ea20000002600 */
[----:B------:R-:W-:Y:S01]  /*6950*/  ULDC UR7, c[0x0][0x630] ;  /* 0x00018c0000077ab9 */ /* 0x000fe20000000800 */
[----:B------:R-:W-:Y:S01]  /*6960*/  ULDC UR8, c[0x0][0x150] ;  /* 0x0000540000087ab9 */ /* 0x000fe20000000800 */
[----:B------:R-:W-:Y:S01]  /*6970*/  ISETP.NE.AND.EX P0, PT, RZ, UR5, PT, P0 ;  /* 0x00000005ff007c0c */ /* 0x000fe2000bf05300 */
[----:B------:R-:W-:Y:S02]  /*6980*/  IMAD.MOV.U32 R4, RZ, RZ, R16 ;  /* 0x000000ffff047224 */ /* 0x000fe400078e0010 */
[----:B------:R-:W-:Y:S01]  /*6990*/  IMAD.MOV.U32 R5, RZ, RZ, R17 ;  /* 0x000000ffff057224 */ /* 0x000fe200078e0011 */
[----:B0-----:R-:W-:-:S09]  /*69a0*/  I2FP.F32.U32 R21, R19 ;  /* 0x0000001300157245 */ /* 0x001fd20000201000 */
[----:B------:R-:W-:Y:S05]  /*69b0*/  @!P0 BRA `(.L_x_177) ;  /* 0x0000000000288947 */ /* 0x000fea0003800000 */
[----:B------:R-:W-:Y:S02]  /*69c0*/  ULDC UR6, c[0x0][0x634] ;  /* 0x00018d0000067ab9 */ /* 0x000fe40000000800 */
[----:B------:R-:W-:-:S05]  /*69d0*/  IADD3 R5, P0, R16, UR6, RZ ;  /* 0x0000000610057c10 */ /* 0x000fca000ff1e0ff */
[----:B------:R-:W-:-:S04]  /*69e0*/  IMAD.X R15, RZ, RZ, R17, P0 ;  /* 0x000000ffff0f7224 */ /* 0x000fc800000e0611 */
[----:B------:R-:W-:-:S04]  /*69f0*/  IMAD.WIDE.U32 R6, R15, UR4, RZ ;  /* 0x000000040f067c25 */ /* 0x000fc8000f8e00ff */
[----:B------:R-:W-:-:S04]  /*6a00*/  IMAD.WIDE.U32 R6, P0, R5, UR5, R6 ;  /* 0x0000000505067c25 */ /* 0x000fc8000f800006 */
[----:B------:R-:W-:-:S04]  /*6a10*/  IMAD.WIDE.U32 R4, R5, UR4, RZ ;  /* 0x0000000405047c25 */ /* 0x000fc8000f8e00ff */
[----:B------:R-:W-:Y:S01]  /*6a20*/  IMAD.MOV.U32 R4, RZ, RZ, R7 ;  /* 0x000000ffff047224 */ /* 0x000fe200078e0007 */
[----:B------:R-:W-:Y:S01]  /*6a30*/  IADD3 RZ, P1, R5, R6, RZ ;  /* 0x0000000605ff7210 */ /* 0x000fe20007f3e0ff */
[----:B------:R-:W-:-:S04]  /*6a40*/  IMAD.X R5, RZ, RZ, RZ, P0 ;  /* 0x000000ffff057224 */ /* 0x000fc800000e06ff */
[----:B------:R-:W-:-:S08]  /*6a50*/  IMAD.WIDE.U32.X R4, R15, UR5, R4, P1 ;  /* 0x000000050f047c25 */ /* 0x000fd000088e0404 */
.L_x_177:
[----:B------:R-:W-:Y:S01]  /*6a60*/  FMUL R21, R21, UR8 ;  /* 0x0000000815157c20 */ /* 0x000fe20008400000 */
[--C-:B------:R-:W-:Y:S01]  /*6a70*/  SHF.R.U64 R15, R4, UR7, R5.reuse ;  /* 0x00000007040f7c19 */ /* 0x100fe20008001205 */
[----:B------:R-:W-:Y:S01]  /*6a80*/  ULDC.64 UR4, c[0x0][0x620] ;  /* 0x0001880000047ab9 */ /* 0x000fe20000000a00 */
[----:B------:R-:W-:Y:S01]  /*6a90*/  SHF.R.U32.HI R4, RZ, UR7, R5 ;  /* 0x00000007ff047c19 */ /* 0x000fe20008011605 */
[----:B------:R-:W-:Y:S01]  /*6aa0*/  ULDC.64 UR6, c[0x0][0x640] ;  /* 0x0001900000067ab9 */ /* 0x000fe20000000a00 */
[----:B------:R-:W-:Y:S01]  /*6ab0*/  IADD3 R5, P0, RZ, -R15, RZ ;  /* 0x8000000fff057210 */ /* 0x000fe20007f1e0ff */
[----:B------:R-:W0:Y:S04]  /*6ac0*/  F2I.U32.TRUNC.NTZ R21, R21 ;  /* 0x0000001500157305 */ /* 0x000e28000020f000 */
[----:B------:R-:W-:Y:S01]  /*6ad0*/  IMAD.X R4, RZ, RZ, ~R4, P0 ;  /* 0x000000ffff047224 */ /* 0x000fe200000e0e04 */
[----:B------:R-:W-:-:S03]  /*6ae0*/  ISETP.NE.U32.AND P0, PT, RZ, UR6, PT ;  /* 0x00000006ff007c0c */ /* 0x000fc6000bf05070 */
[----:B------:R-:W-:Y:S01]  /*6af0*/  IMAD R4, R4, UR4, RZ ;  /* 0x0000000404047c24 */ /* 0x000fe2000f8e02ff */
[----:B------:R-:W-:-:S03]  /*6b00*/  ISETP.NE.AND.EX P0, PT, RZ, UR7, PT, P0 ;  /* 0x00000007ff007c0c */ /* 0x000fc6000bf05300 */
[C---:B------:R-:W-:Y:S01]  /*6b10*/  IMAD R7, R5.reuse, UR5, R4 ;  /* 0x0000000505077c24 */ /* 0x040fe2000f8e0204 */
[----:B------:R-:W-:Y:S01]  /*6b20*/  ULDC UR5, c[0x0][0x154] ;  /* 0x0000550000057ab9 */ /* 0x000fe20000000800 */
[----:B------:R-:W-:Y:S01]  /*6b30*/  IMAD.WIDE.U32 R4, R5, UR4, R16 ;  /* 0x0000000405047c25 */ /* 0x000fe2000f8e0010 */
[----:B------:R-:W-:-:S03]  /*6b40*/  ULDC UR4, c[0x0][0x618] ;  /* 0x0001860000047ab9 */ /* 0x000fc60000000800 */
[----:B0-----:R-:W-:Y:S02]  /*6b50*/  IMAD.MOV R6, RZ, RZ, -R21 ;  /* 0x000000ffff067224 */ /* 0x001fe400078e0a15 */
[----:B------:R-:W0:Y:S01]  /*6b60*/  LDC R21, c[0x0][0x148] ;  /* 0x00005200ff157b82 */ /* 0x000e220000000800 */
[----:B------:R-:W-:Y:S02]  /*6b70*/  IMAD.IADD R5, R5, 0x1, R7 ;  /* 0x0000000105057824 */ /* 0x000fe400078e0207 */
[----:B-1----:R-:W-:Y:S01]  /*6b80*/  IMAD R19, R20, R6, R19 ;  /* 0x0000000614137224 */ /* 0x002fe200078e0213 */
[----:B--2---:R-:W-:Y:S02]  /*6b90*/  I2FP.F32.U32 R6, R14 ;  /* 0x0000000e00067245 */ /* 0x004fe40000201000 */
[--C-:B------:R-:W-:Y:S02]  /*6ba0*/  SHF.R.U64 R20, R4, UR4, R5.reuse ;  /* 0x0000000404147c19 */ /* 0x100fe40008001205 */
[----:B------:R-:W-:Y:S01]  /*6bb0*/  SHF.R.U32.HI R5, RZ, UR4, R5 ;  /* 0x00000004ff057c19 */ /* 0x000fe20008011605 */
[----:B------:R-:W-:Y:S01]  /*6bc0*/  FMUL R6, R6, UR5 ;  /* 0x0000000506067c20 */ /* 0x000fe20008400000 */
[----:B------:R-:W-:-:S02]  /*6bd0*/  ULDC UR4, c[0x0][0x608] ;  /* 0x0001820000047ab9 */ /* 0x000fc40000000800 */
[--C-:B------:R-:W-:Y:S01]  /*6be0*/  SHF.R.U64 R23, R20, UR4, R5.reuse ;  /* 0x0000000414177c19 */ /* 0x100fe20008001205 */
[----:B------:R1:W2:Y:S01]  /*6bf0*/  F2I.U32.TRUNC.NTZ R24, R6 ;  /* 0x0000000600187305 */ /* 0x0002a2000020f000 */
[----:B------:R-:W-:Y:S01]  /*6c00*/  SHF.R.U32.HI R4, RZ, UR4, R5 ;  /* 0x00000004ff047c19 */ /* 0x000fe20008011605 */
[----:B------:R-:W-:-:S03]  /*6c10*/  ULDC UR4, c[0x0][0x658] ;  /* 0x0001960000047ab9 */ /* 0x000fc60000000800 */
[--C-:B------:R-:W-:Y:S02]  /*6c20*/  SHF.R.U64 R22, R23, UR4, R4.reuse ;  /* 0x0000000417167c19 */ /* 0x100fe40008001204 */
[----:B------:R-:W-:-:S03]  /*6c30*/  SHF.R.U32.HI R25, RZ, UR4, R4 ;  /* 0x00000004ff197c19 */ /* 0x000fc60008011604 */
[----:B------:R-:W-:Y:S02]  /*6c40*/  IMAD.MOV.U32 R4, RZ, RZ, R22 ;  /* 0x000000ffff047224 */ /* 0x000fe400078e0016 */
[----:B------:R-:W-:Y:S01]  /*6c50*/  IMAD.MOV.U32 R5, RZ, RZ, R25 ;  /* 0x000000ffff057224 */ /* 0x000fe200078e0019 */
[----:B-1----:R-:W-:Y:S06]  /*6c60*/  @!P0 BRA `(.L_x_178) ;  /* 0x0000000000288947 */ /* 0x002fec0003800000 */
        /* <DEDUP_REMOVED lines=10> */
.L_x_178:
[----:B------:R-:W-:Y:S01]  /*6d10*/  ISETP.NE.AND P0, PT, R2, 0x1, PT ;  /* 0x000000010200780c */ /* 0x000fe20003f05270 */
[----:B------:R-:W-:Y:S01]  /*6d20*/  ULDC UR4, c[0x0][0x648] ;  /* 0x0001920000047ab9 */ /* 0x000fe20000000800 */
[----:B------:R-:W-:Y:S01]  /*6d30*/  LOP3.LUT R23, R23, UR16, RZ, 0xc0, !PT ;  /* 0x0000001017177c12 */ /* 0x000fe2000f8ec0ff */
[----:B--2---:R-:W-:Y:S01]  /*6d40*/  IMAD.MOV R24, RZ, RZ, -R24 ;  /* 0x000000ffff187224 */ /* 0x004fe200078e0a18 */
[----:B------:R-:W-:Y:S01]  /*6d50*/  SHF.R.U64 R4, R4, UR4, R5 ;  /* 0x0000000404047c19 */ /* 0x000fe20008001205 */
[----:B------:R-:W-:Y:S01]  /*6d60*/  ULDC UR4, c[0x0][0x638] ;  /* 0x00018e0000047ab9 */ /* 0x000fe20000000800 */
[----:B------:R-:W-:Y:S01]  /*6d70*/  LOP3.LUT R7, R20, UR15, RZ, 0xc0, !PT ;  /* 0x0000000f14077c12 */ /* 0x000fe2000f8ec0ff */
[----:B------:R-:W-:Y:S01]  /*6d80*/  ULDC UR5, c[0x0][0x610] ;  /* 0x0001840000057ab9 */ /* 0x000fe20000000800 */
[----:B------:R-:W-:Y:S02]  /*6d90*/  IMAD.MOV.U32 R6, RZ, RZ, R15 ;  /* 0x000000ffff067224 */ /* 0x000fe400078e000f */
[----:B------:R-:W-:-:S02]  /*6da0*/  IMAD.MOV R5, RZ, RZ, -R4 ;  /* 0x000000ffff057224 */ /* 0x000fc400078e0a04 */
[----:B------:R-:W-:Y:S02]  /*6db0*/  IMAD R4, R4, UR17, R23 ;  /* 0x0000001104047c24 */ /* 0x000fe4000f8e0217 */
[----:B0-----:R-:W-:Y:S02]  /*6dc0*/  @P0 IMAD R19, R21, R24, R14 ;  /* 0x0000001815130224 */ /* 0x001fe400078e020e */
[----:B------:R-:W-:Y:S01]  /*6dd0*/  IMAD R22, R5, UR4, R22 ;  /* 0x0000000405167c24 */ /* 0x000fe2000f8e0216 */
[----:B------:R-:W-:Y:S01]  /*6de0*/  ULDC UR4, c[0x0][0x600] ;  /* 0x0001800000047ab9 */ /* 0x000fe20000000800 */
[----:B------:R-:W-:Y:S02]  /*6df0*/  IMAD R21, R4, UR5, R19 ;  /* 0x0000000504157c24 */ /* 0x000fe4000f8e0213 */
[----:B------:R-:W-:Y:S02]  /*6e00*/  IMAD R22, R22, UR4, R7 ;  /* 0x0000000416167c24 */ /* 0x000fe4000f8e0207 */
[----:B------:R-:W-:-:S03]  /*6e10*/  IMAD.MOV.U32 R4, RZ, RZ, 0x1 ;  /* 0x00000001ff047424 */ /* 0x000fc600078e00ff */
[----:B------:R-:W-:Y:S02]  /*6e20*/  SEL R19, R22, R21, !P0 ;  /* 0x0000001516137207 */ /* 0x000fe40004000000 */
[----:B------:R-:W-:-:S07]  /*6e30*/  SEL R21, R21, R22, !P0 ;  /* 0x0000001615157207 */ /* 0x000fce0004000000 */
.L_x_176:
[----:B------:R-:W-:Y:S05]  /*6e40*/  BSYNC B1 ;  /* 0x0000000000017941 */ /* 0x000fea0003800000 */
.L_x_175:
[----:B------:R-:W-:-:S13]  /*6e50*/  LOP3.LUT P0, RZ, R4, 0xff, RZ, 0xc0, !PT ;  /* 0x000000ff04ff7812 */ /* 0x000fda000780c0ff */
[----:B------:R-:W-:Y:S05]  /*6e60*/  @P0 BRA `(.L_x_179) ;  /* 0xfffffff400300947 */ /* 0x000fea000383ffff */
[----:B------:R-:W-:Y:S05]  /*6e70*/  BSYNC B0 ;  /* 0x0000000000007941 */ /* 0x000fea0003800000 */
.L_x_168:
[----:B------:R-:W-:-:S03]  /*6e80*/  UMOV UR4, 0xffffffff ;  /* 0xffffffff00047882 */ /* 0x000fc60000000000 */
[----:B------:R-:W-:Y:S05]  /*6e90*/  BRA.DIV UR4, `(.L_x_180) ;  /* 0x0000000604807947 */ /* 0x000fea000b800000 */
[----:B------:R-:W-:-:S13]  /*6ea0*/  ELECT P6, URZ, PT ;  /* 0x00000000003f782f */ /* 0x000fda00038c0000 */
.L_x_197:
[----:B------:R-:W-:Y:S04]  /*6eb0*/  BSSY B0, `(.L_x_181) ;  /* 0x0000046000007945 */ /* 0x000fe80003800000 */
[----:B------:R-:W-:Y:S05]  /*6ec0*/  @!P6 BRA `(.L_x_182) ;  /* 0x000000040010e947 */ /* 0x000fea0003800000 */
[----:B------:R-:W-:-:S04]  /*6ed0*/  LOP3.LUT R18, R18, 0x2, RZ, 0xfc, !PT ;  /* 0x0000000212127812 */ /* 0x000fc800078efcff */
[----:B------:R-:W-:-:S13]  /*6ee0*/  ISETP.NE.AND P0, PT, R18, 0x3, PT ;  /* 0x000000031200780c */ /* 0x000fda0003f05270 */
[----:B------:R-:W-:Y:S05]  /*6ef0*/  @!P0 BRA `(.L_x_183) ;  /* 0x0000000000048947 */ /* 0x000fea0003800000 */
[----:B------:R-:W-:Y:S01]  /*6f00*/  BPT.TRAP 0x1 ;  /* 0x000000040000795c */ /* 0x000fe20000300000 */
.L_x_183:
[----:B------:R-:W0:Y:S01]  /*6f10*/  S2R R5, SR_CgaCtaId ;  /* 0x0000000000057919 */ /* 0x000e220000008800 */
[----:B------:R-:W-:Y:S02]  /*6f20*/  MOV R0, 0x400 ;  /* 0x0000040000007802 */ /* 0x000fe40000000f00 */
[----:B------:R-:W-:Y:S02]  /*6f30*/  SHF.L.U32 R2, R3, 0x1f, RZ ;  /* 0x0000001f03027819 */ /* 0x000fe400000006ff */
[----:B0-----:R-:W-:-:S05]  /*6f40*/  LEA R5, R5, R0, 0x18 ;  /* 0x0000000005057211 */ /* 0x001fca00078ec0ff */
[----:B------:R-:W-:-:S04]  /*6f50*/  VIADD R5, R5, 0x38 ;  /* 0x0000003805057836 */ /* 0x000fc80000000000 */
[C---:B------:R-:W-:Y:S02]  /*6f60*/  IMAD R7, R8.reuse, 0x8, R5 ;  /* 0x0000000808077824 */ /* 0x040fe400078e0205 */
[----:B------:R-:W-:Y:S02]  /*6f70*/  VIADD R8, R8, 0x1 ;  /* 0x0000000108087836 */ /* 0x000fe40000000000 */
[----:B------:R-:W0:Y:S03]  /*6f80*/  SYNCS.PHASECHK.TRANS64.TRYWAIT P0, [R7+URZ], R2 ;  /* 0x00000002070075a7 */ /* 0x000e26000800017f */
[----:B------:R-:W-:-:S04]  /*6f90*/  ISETP.NE.AND P1, PT, R8, 0x7, PT ;  /* 0x000000070800780c */ /* 0x000fc80003f25270 */
[----:B------:R-:W-:Y:S02]  /*6fa0*/  SEL R0, RZ, 0x1, P1 ;  /* 0x00000001ff007807 */ /* 0x000fe40000800000 */
[----:B------:R-:W-:Y:S02]  /*6fb0*/  SEL R8, R8, RZ, P1 ;  /* 0x000000ff08087207 */ /* 0x000fe40000800000 */
[----:B------:R-:W-:-:S03]  /*6fc0*/  LOP3.LUT R9, R3, R0, RZ, 0x3c, !PT ;  /* 0x0000000003097212 */ /* 0x000fc600078e3cff */
[----:B------:R-:W-:Y:S01]  /*6fd0*/  IMAD R6, R8, 0x8, R5 ;  /* 0x0000000808067824 */ /* 0x000fe200078e0205 */
[----:B------:R-:W-:Y:S01]  /*6fe0*/  SHF.L.U32 R3, R9, 0x1f, RZ ;  /* 0x0000001f09037819 */ /* 0x000fe200000006ff */
[----:B0-----:R-:W-:Y:S06]  /*6ff0*/  @!P0 BRA `(.L_x_184) ;  /* 0x0000000400488947 */ /* 0x001fec0003800000 */
.L_x_198:
[----:B------:R-:W1:Y:S01]  /*7000*/  SYNCS.PHASECHK.TRANS64.TRYWAIT P0, [R6+URZ], R3 ;  /* 0x00000003060075a7 */ /* 0x000e62000800017f */
[----:B------:R-:W-:-:S05]  /*7010*/  VIADD R0, R8, 0x1 ;  /* 0x0000000108007836 */ /* 0x000fca0000000000 */
[----:B------:R-:W-:-:S04]  /*7020*/  ISETP.NE.AND P1, PT, R0, 0x7, PT ;  /* 0x000000070000780c */ /* 0x000fc80003f25270 */
[----:B0-----:R-:W-:Y:S02]  /*7030*/  SEL R2, RZ, 0x1, P1 ;  /* 0x00000001ff027807 */ /* 0x001fe40000800000 */
[----:B------:R-:W-:Y:S02]  /*7040*/  SEL R0, R0, RZ, P1 ;  /* 0x000000ff00007207 */ /* 0x000fe40000800000 */
[----:B------:R-:W-:-:S03]  /*7050*/  LOP3.LUT R9, R9, R2, RZ, 0x3c, !PT ;  /* 0x0000000209097212 */ /* 0x000fc600078e3cff */
[----:B------:R-:W-:Y:S01]  /*7060*/  IMAD R7, R0, 0x8, R5 ;  /* 0x0000000800077824 */ /* 0x000fe200078e0205 */
[----:B------:R-:W-:Y:S01]  /*7070*/  SHF.L.U32 R4, R9, 0x1f, RZ ;  /* 0x0000001f09047819 */ /* 0x000fe200000006ff */
[----:B-1----:R-:W-:Y:S06]  /*7080*/  @!P0 BRA `(.L_x_185) ;  /* 0x0000000400388947 */ /* 0x002fec0003800000 */
.L_x_199:
[----:B------:R-:W1:Y:S01]  /*7090*/  SYNCS.PHASECHK.TRANS64.TRYWAIT P0, [R7+URZ], R4 ;  /* 0x00000004070075a7 */ /* 0x000e62000800017f */
[----:B------:R-:W-:-:S05]  /*70a0*/  VIADD R0, R0, 0x1 ;  /* 0x0000000100007836 */ /* 0x000fca0000000000 */
[----:B------:R-:W-:-:S04]  /*70b0*/  ISETP.NE.AND P1, PT, R0, 0x7, PT ;  /* 0x000000070000780c */ /* 0x000fc80003f25270 */
[----:B------:R-:W-:Y:S02]  /*70c0*/  SEL R2, RZ, 0x1, P1 ;  /* 0x00000001ff027807 */ /* 0x000fe40000800000 */
[----:B------:R-:W-:Y:S02]  /*70d0*/  SEL R0, R0, RZ, P1 ;  /* 0x000000ff00007207 */ /* 0x000fe40000800000 */
[----:B------:R-:W-:-:S03]  /*70e0*/  LOP3.LUT R9, R9, R2, RZ, 0x3c, !PT ;  /* 0x0000000209097212 */ /* 0x000fc600078e3cff */
[----:B0-----:R-:W-:Y:S01]  /*70f0*/  IMAD R6, R0, 0x8, R5 ;  /* 0x0000000800067824 */ /* 0x001fe200078e0205 */
[----:B------:R-:W-:Y:S01]  /*7100*/  SHF.L.U32 R3, R9, 0x1f, RZ ;  /* 0x0000001f09037819 */ /* 0x000fe200000006ff */
[----:B-1----:R-:W-:Y:S06]  /*7110*/  @!P0 BRA `(.L_x_186) ;  /* 0x0000000400288947 */ /* 0x002fec0003800000 */
.L_x_200:
        /* <DEDUP_REMOVED lines=9> */
.L_x_201:
        /* <DEDUP_REMOVED lines=9> */
.L_x_202:
[----:B------:R-:W1:Y:S01]  /*7240*/  SYNCS.PHASECHK.TRANS64.TRYWAIT P0, [R6+URZ], R3 ;  /* 0x00000003060075a7 */ /* 0x000e62000800017f */
[----:B------:R-:W-:-:S05]  /*7250*/  VIADD R0, R0, 0x1 ;  /* 0x0000000100007836 */ /* 0x000fca0000000000 */
[----:B------:R-:W-:-:S04]  /*7260*/  ISETP.NE.AND P1, PT, R0, 0x7, PT ;  /* 0x000000070000780c */ /* 0x000fc80003f25270 */
[----:B------:R-:W-:Y:S02]  /*7270*/  SEL R2, RZ, 0x1, P1 ;  /* 0x00000001ff027807 */ /* 0x000fe40000800000 */
[----:B------:R-:W-:Y:S02]  /*7280*/  SEL R0, R0, RZ, P1 ;  /* 0x000000ff00007207 */ /* 0x000fe40000800000 */
[----:B------:R-:W-:Y:S01]  /*7290*/  LOP3.LUT R2, R9, R2, RZ, 0x3c, !PT ;  /* 0x0000000209027212 */ /* 0x000fe200078e3cff */
[----:B-1----:R-:W-:Y:S06]  /*72a0*/  @!P0 BRA `(.L_x_189) ;  /* 0x0000000400008947 */ /* 0x002fec0003800000 */
.L_x_203:
[----:B------:R-:W-:Y:S01]  /*72b0*/  IMAD R5, R0, 0x8, R5 ;  /* 0x0000000800057824 */ /* 0x000fe200078e0205 */
[----:B------:R-:W-:-:S07]  /*72c0*/  SHF.L.U32 R0, R2, 0x1f, RZ ;  /* 0x0000001f02007819 */ /* 0x000fce00000006ff */
.L_x_190:
[----:B--2---:R2:W3:Y:S02]  /*72d0*/  SYNCS.PHASECHK.TRANS64.TRYWAIT P0, [R5+URZ], R0 ;  /* 0x00000000050075a7 */ /* 0x0044e4000800017f */
[----:B---3--:R-:W-:Y:S05]  /*72e0*/  @!P0 NANOSLEEP.SYNCS 0x989680 ;  /* 0x009896800000895d */ /* 0x008fea0003900000 */
[----:B------:R-:W3:Y:S02]  /*72f0*/  @!P0 SYNCS.PHASECHK.TRANS64 P0, [R5+URZ], R0 ;  /* 0x00000000050085a7 */ /* 0x000ee4000800007f */
[----:B---3--:R-:W-:Y:S05]  /*7300*/  @!P0 BRA `(.L_x_190) ;  /* 0xfffffffc00f08947 */ /* 0x008fea000383ffff */
.L_x_182:
[----:B------:R-:W-:Y:S05]  /*7310*/  BSYNC B0 ;  /* 0x0000000000007941 */ /* 0x000fea0003800000 */
.L_x_181:
[----:B------:R-:W-:Y:S05]  /*7320*/  EXIT ;  /* 0x000000000000794d */ /* 0x000fea0003800000 */
.L_x_21:
[----:B-1----:R1:W2:Y:S02]  /*7330*/  SYNCS.PHASECHK.TRANS64.TRYWAIT P1, [R3+URZ], R0 ;  /* 0x00000000030075a7 */ /* 0x0022a4000802017f */
[----:B--2---:R-:W-:Y:S05]  /*7340*/  @!P1 NANOSLEEP.SYNCS 0x989680 ;  /* 0x009896800000995d */ /* 0x004fea0003900000 */
[----:B------:R-:W2:Y:S02]  /*7350*/  @!P1 SYNCS.PHASECHK.TRANS64 P1, [R3+URZ], R0 ;  /* 0x00000000030095a7 */ /* 0x000ea4000802007f */
[----:B--2---:R-:W-:Y:S05]  /*7360*/  @!P1 BRA `(.L_x_21) ;  /* 0xfffffffc00f09947 */ /* 0x004fea000383ffff */
[----:B------:R-:W-:Y:S05]  /*7370*/  BRA `(.L_x_20) ;  /* 0xffffffa400087947 */ /* 0x000fea000383ffff */
.L_x_26:
[----:B-1----:R1:W2:Y:S02]  /*7380*/  SYNCS.PHASECHK.TRANS64.TRYWAIT P1, [R5+URZ], R4 ;  /* 0x00000004050075a7 */ /* 0x0022a4000802017f */
[----:B--2---:R-:W-:Y:S05]  /*7390*/  @!P1 NANOSLEEP.SYNCS 0x989680 ;  /* 0x009896800000995d */ /* 0x004fea0003900000 */
[----:B------:R-:W2:Y:S02]  /*73a0*/  @!P1 SYNCS.PHASECHK.TRANS64 P1, [R5+URZ], R4 ;  /* 0x00000004050095a7 */ /* 0x000ea4000802007f */
[----:B--2---:R-:W-:Y:S05]  /*73b0*/  @!P1 BRA `(.L_x_26) ;  /* 0xfffffffc00f09947 */ /* 0x004fea000383ffff */
[----:B------:R-:W-:Y:S05]  /*73c0*/  BRA `(.L_x_25) ;  /* 0xffffffa400e47947 */ /* 0x000fea000383ffff */
.L_x_169:
[----:B------:R-:W-:Y:S01]  /*73d0*/  BSSY B1, `(.L_x_191) ;  /* 0x0000006000017945 */ /* 0x000fe20003800000 */
[----:B------:R-:W-:-:S07]  /*73e0*/  IMAD.MOV.U32 R15, RZ, RZ, -0x1 ;  /* 0xffffffffff0f7424 */ /* 0x000fce00078e00ff */
[----:B------:R-:W-:Y:S05]  /*73f0*/  WARPSYNC.COLLECTIVE R15, `(.L_x_192) ;  /* 0x000000000f0c7348 */ /* 0x000fea0003c00000 */
[----:B------:R-:W-:Y:S02]  /*7400*/  ELECT P6, UR62, PT ;  /* 0x00000000003e782f */ /* 0x000fe400038c0000 */
[----:B------:R-:W-:Y:S01]  /*7410*/  MOV R14, UR62 ;  /* 0x0000003e000e7c02 */ /* 0x000fe20008000f00 */
[----:B------:R-:W-:Y:S10]  /*7420*/  ENDCOLLECTIVE ;  /* 0x000000000000791b */ /* 0x000ff40003800000 */
.L_x_192:
[----:B------:R-:W-:Y:S05]  /*7430*/  BSYNC B1 ;  /* 0x0000000000017941 */ /* 0x000fea0003800000 */
.L_x_191:
[----:B------:R-:W-:Y:S05]  /*7440*/  BRA `(.L_x_193) ;  /* 0xffffffec00c47947 */ /* 0x000fea000383ffff */
.L_x_172:
[----:B-1----:R1:W2:Y:S02]  /*7450*/  SYNCS.PHASECHK.TRANS64.TRYWAIT P0, [R23+URZ+0x38], R14 ;  /* 0x0000380e170075a7 */ /* 0x0022a4000800017f */
[----:B--2---:R-:W-:Y:S05]  /*7460*/  @!P0 NANOSLEEP.SYNCS 0x989680 ;  /* 0x009896800000895d */ /* 0x004fea0003900000 */
[----:B------:R-:W2:Y:S02]  /*7470*/  @!P0 SYNCS.PHASECHK.TRANS64 P0, [R23+URZ+0x38], R14 ;  /* 0x0000380e170085a7 */ /* 0x000ea4000800007f */
[----:B--2---:R-:W-:Y:S05]  /*7480*/  @!P0 BRA `(.L_x_172) ;  /* 0xfffffffc00f08947 */ /* 0x004fea000383ffff */
[----:B------:R-:W-:Y:S05]  /*7490*/  BRA `(.L_x_194) ;  /* 0xfffffff000047947 */ /* 0x000fea000383ffff */
.L_x_180:
[----:B------:R-:W-:Y:S01]  /*74a0*/  BSSY B0, `(.L_x_195) ;  /* 0x0000006000007945 */ /* 0x000fe20003800000 */
[----:B------:R-:W-:-:S07]  /*74b0*/  IMAD.MOV.U32 R15, RZ, RZ, -0x1 ;  /* 0xffffffffff0f7424 */ /* 0x000fce00078e00ff */
[----:B------:R-:W-:Y:S05]  /*74c0*/  WARPSYNC.COLLECTIVE R15, `(.L_x_196) ;  /* 0x000000000f0c7348 */ /* 0x000fea0003c00000 */
[----:B------:R-:W-:Y:S02]  /*74d0*/  ELECT P6, UR62, PT ;  /* 0x00000000003e782f */ /* 0x000fe400038c0000 */
[----:B------:R-:W-:Y:S01]  /*74e0*/  MOV R14, UR62 ;  /* 0x0000003e000e7c02 */ /* 0x000fe20008000f00 */
[----:B------:R-:W-:Y:S10]  /*74f0*/  ENDCOLLECTIVE ;  /* 0x000000000000791b */ /* 0x000ff40003800000 */
.L_x_196:
[----:B------:R-:W-:Y:S05]  /*7500*/  BSYNC B0 ;  /* 0x0000000000007941 */ /* 0x000fea0003800000 */
.L_x_195:
[----:B------:R-:W-:Y:S05]  /*7510*/  BRA `(.L_x_197) ;  /* 0xfffffff800647947 */ /* 0x000fea000383ffff */
.L_x_184:
[----:B0-----:R0:W1:Y:S02]  /*7520*/  SYNCS.PHASECHK.TRANS64.TRYWAIT P0, [R7+URZ], R2 ;  /* 0x00000002070075a7 */ /* 0x001064000800017f */
[----:B-1----:R-:W-:Y:S05]  /*7530*/  @!P0 NANOSLEEP.SYNCS 0x989680 ;  /* 0x009896800000895d */ /* 0x002fea0003900000 */
[----:B------:R-:W1:Y:S02]  /*7540*/  @!P0 SYNCS.PHASECHK.TRANS64 P0, [R7+URZ], R2 ;  /* 0x00000002070085a7 */ /* 0x000e64000800007f */
[----:B-1----:R-:W-:Y:S05]  /*7550*/  @!P0 BRA `(.L_x_184) ;  /* 0xfffffffc00f08947 */ /* 0x002fea000383ffff */
[----:B------:R-:W-:Y:S05]  /*7560*/  BRA `(.L_x_198) ;  /* 0xfffffff800a47947 */ /* 0x000fea000383ffff */
.L_x_185:
[----:B0-----:R0:W1:Y:S02]  /*7570*/  SYNCS.PHASECHK.TRANS64.TRYWAIT P0, [R6+URZ], R3 ;  /* 0x00000003060075a7 */ /* 0x001064000800017f */
[----:B-1----:R-:W-:Y:S05]  /*7580*/  @!P0 NANOSLEEP.SYNCS 0x989680 ;  /* 0x009896800000895d */ /* 0x002fea0003900000 */
[----:B------:R-:W1:Y:S02]  /*7590*/  @!P0 SYNCS.PHASECHK.TRANS64 P0, [R6+URZ], R3 ;  /* 0x00000003060085a7 */ /* 0x000e64000800007f */
[----:B-1----:R-:W-:Y:S05]  /*75a0*/  @!P0 BRA `(.L_x_185) ;  /* 0xfffffffc00f08947 */ /* 0x002fea000383ffff */
[----:B------:R-:W-:Y:S05]  /*75b0*/  BRA `(.L_x_199) ;  /* 0xfffffff800b47947 */ /* 0x000fea000383ffff */
.L_x_186:
[----:B0-----:R0:W1:Y:S02]  /*75c0*/  SYNCS.PHASECHK.TRANS64.TRYWAIT P0, [R7+URZ], R4 ;  /* 0x00000004070075a7 */ /* 0x001064000800017f */
[----:B-1----:R-:W-:Y:S05]  /*75d0*/  @!P0 NANOSLEEP.SYNCS 0x989680 ;  /* 0x009896800000895d */ /* 0x002fea0003900000 */
[----:B------:R-:W1:Y:S02]  /*75e0*/  @!P0 SYNCS.PHASECHK.TRANS64 P0, [R7+URZ], R4 ;  /* 0x00000004070085a7 */ /* 0x000e64000800007f */
[----:B-1----:R-:W-:Y:S05]  /*75f0*/  @!P0 BRA `(.L_x_186) ;  /* 0xfffffffc00f08947 */ /* 0x002fea000383ffff */
[----:B------:R-:W-:Y:S05]  /*7600*/  BRA `(.L_x_200) ;  /* 0xfffffff800c47947 */ /* 0x000fea000383ffff */
.L_x_187:
[----:B0-----:R0:W1:Y:S02]  /*7610*/  SYNCS.PHASECHK.TRANS64.TRYWAIT P0, [R6+URZ], R3 ;  /* 0x00000003060075a7 */ /* 0x001064000800017f */
[----:B-1----:R-:W-:Y:S05]  /*7620*/  @!P0 NANOSLEEP.SYNCS 0x989680 ;  /* 0x009896800000895d */ /* 0x002fea0003900000 */
[----:B------:R-:W1:Y:S02]  /*7630*/  @!P0 SYNCS.PHASECHK.TRANS64 P0, [R6+URZ], R3 ;  /* 0x00000003060085a7 */ /* 0x000e64000800007f */
[----:B-1----:R-:W-:Y:S05]  /*7640*/  @!P0 BRA `(.L_x_187) ;  /* 0xfffffffc00f08947 */ /* 0x002fea000383ffff */
[----:B------:R-:W-:Y:S05]  /*7650*/  BRA `(.L_x_201) ;  /* 0xfffffff800d47947 */ /* 0x000fea000383ffff */
.L_x_188:
[----:B0-----:R0:W1:Y:S02]  /*7660*/  SYNCS.PHASECHK.TRANS64.TRYWAIT P0, [R7+URZ], R4 ;  /* 0x00000004070075a7 */ /* 0x001064000800017f */
[----:B-1----:R-:W-:Y:S05]  /*7670*/  @!P0 NANOSLEEP.SYNCS 0x989680 ;  /* 0x009896800000895d */ /* 0x002fea0003900000 */
[----:B------:R-:W1:Y:S02]  /*7680*/  @!P0 SYNCS.PHASECHK.TRANS64 P0, [R7+URZ], R4 ;  /* 0x00000004070085a7 */ /* 0x000e64000800007f */
[----:B-1----:R-:W-:Y:S05]  /*7690*/  @!P0 BRA `(.L_x_188) ;  /* 0xfffffffc00f08947 */ /* 0x002fea000383ffff */
[----:B------:R-:W-:Y:S05]  /*76a0*/  BRA `(.L_x_202) ;  /* 0xfffffff800e47947 */ /* 0x000fea000383ffff */
.L_x_189:
[----:B-1----:R1:W2:Y:S02]  /*76b0*/  SYNCS.PHASECHK.TRANS64.TRYWAIT P0, [R6+URZ], R3 ;  /* 0x00000003060075a7 */ /* 0x0022a4000800017f */
[----:B--2---:R-:W-:Y:S05]  /*76c0*/  @!P0 NANOSLEEP.SYNCS 0x989680 ;  /* 0x009896800000895d */ /* 0x004fea0003900000 */
[----:B------:R-:W2:Y:S02]  /*76d0*/  @!P0 SYNCS.PHASECHK.TRANS64 P0, [R6+URZ], R3 ;  /* 0x00000003060085a7 */ /* 0x000ea4000800007f */
[----:B--2---:R-:W-:Y:S05]  /*76e0*/  @!P0 BRA `(.L_x_189) ;  /* 0xfffffffc00f08947 */ /* 0x004fea000383ffff */
[----:B------:R-:W-:Y:S05]  /*76f0*/  BRA `(.L_x_203) ;  /* 0xfffffff800ec7947 */ /* 0x000fea000383ffff */
.L_x_204:
[----:B------:R-:W-:-:S00]  /*7700*/  BRA `(.L_x_204) ;  /* 0xfffffffc00fc7947 */ /* 0x000fc0000383ffff */
[----:B------:R-:W-:-:S00]  /*7710*/  NOP ;  /* 0x0000000000007918 */ /* 0x000fc00000000000 */
        /* <DEDUP_REMOVED lines=14> */
.L_x_205:


//--------------------- .nv.global.init           --------------------------
	.section	.nv.global.init,"aw",@progbits
.nv.global.init:
	.type		$str$22,@object
	.size		$str$22,($str$23 - $str$22)
$str$22:
        /*0000*/ 	.byte	0x6b, 0x5f, 0x74, 0x69, 0x6c, 0x65, 0x5f, 0x63, 0x6f, 0x75, 0x6e, 0x74, 0x20, 0x3e, 0x3d, 0x20
        /*0010*/ 	.byte	0x31, 0x00
	.type		$str$23,@object
	.size		$str$23,(__unnamed_1 - $str$23)
$str$23:
        /*0012*/ 	.byte	0x2f, 0x74, 0x6d, 0x70, 0x2f, 0x63, 0x75, 0x74, 0x6c, 0x61, 0x73, 0x73, 0x5f, 0x73, 0x77, 0x65
        /*0022*/ 	.byte	0x65, 0x70, 0x5f, 0x73, 0x72, 0x63, 0x2f, 0x69, 0x6e, 0x63, 0x6c, 0x75, 0x64, 0x65, 0x2f, 0x63
        /*0032*/ 	.byte	0x75, 0x74, 0x6c, 0x61, 0x73, 0x73, 0x2f, 0x67, 0x65, 0x6d, 0x6d, 0x2f, 0x63, 0x6f, 0x6c, 0x6c
        /*0042*/ 	.byte	0x65, 0x63, 0x74, 0x69, 0x76, 0x65, 0x2f, 0x73, 0x6d, 0x39, 0x30, 0x5f, 0x6d, 0x6d, 0x61, 0x5f
        /*0052*/ 	.byte	0x74, 0x6d, 0x61, 0x5f, 0x67, 0x6d, 0x6d, 0x61, 0x5f, 0x73, 0x73, 0x5f, 0x77, 0x61, 0x72, 0x70
        /*0062*/ 	.byte	0x73, 0x70, 0x65, 0x63, 0x69, 0x61, 0x6c, 0x69, 0x7a, 0x65, 0x64, 0x2e, 0x68, 0x70, 0x70, 0x00
	.type		__unnamed_1,@object
	.size		__unnamed_1,(.L_0 - __unnamed_1)
__unnamed_1:
        /*0072*/ 	.byte	0x76, 0x6f, 0x69, 0x64, 0x20, 0x63, 0x75, 0x74, 0x6c, 0x61, 0x73, 0x73, 0x3a, 0x3a, 0x67, 0x65
        /* <DEDUP_REMOVED lines=175> */
        /*0b72*/ 	.byte	0x65, 0x3a, 0x3a, 0x69, 0x64, 0x65, 0x6e, 0x74, 0x69, 0x74, 0x79, 0x5d, 0x00
.L_0:


//--------------------- .nv.shared._ZN7cutlass13device_kernelINS_4gemm6kernel13GemmUniversalIN4cute5tupleIJiiiiEEENS1_10collective13CollectiveMmaINS1_34MainloopSm90TmaGmmaWarpSpecializedILi7ENS5_IJNS4_1CILi1EEENSA_ILi2EEESB_EEENS1_35KernelTmaWarpSpecializedCooperativeEEENS5_IJNSA_ILi128EEESG_NSA_ILi32EEEEEEfNS5_IJlSB_lEEEfSJ_NS4_8TiledMMAINS4_8MMA_AtomIJNS4_4SM904GMMA30MMA_64x128x8_F32TF32TF32_SS_TNILNSN_7ScaleInE1ELSP_1EEEEEENS4_6LayoutINS5_IJSC_SB_SB_EEENS5_IJSB_NSA_ILi0EEESU_EEEEENS5_IJNS4_10UnderscoreESX_SX_EEEEENS4_23SM90_TMA_LOAD_MULTICASTENS4_14ComposedLayoutINS4_7SwizzleILi3ELi4ELi3EEENS4_18smem_ptr_flag_bitsILi32EEENSS_INS5_IJNSA_ILi8EEESH_EEENS5_IJSH_SB_EEEEEEEvNS4_8identityENS4_13SM90_TMA_LOADES1A_vS1B_EENS_8epilogue10collective6detail29Sm90TmaWarpSpecializedAdapterINS1F_15DefaultEpilogueIfSJ_SJ_NS1E_6thread17LinearCombinationIfLi1EffLNS1J_9ScaleType4KindE0ELNS_15FloatRoundStyleE2EfEENS1_15EpilogueDefaultEEEEEvvEEEEvNT_6ParamsE --------------------------
	.section	.nv.shared._ZN7cutlass13device_kernelINS_4gemm6kernel13GemmUniversalIN4cute5tupleIJiiiiEEENS1_10collective13CollectiveMmaINS1_34MainloopSm90TmaGmmaWarpSpecializedILi7ENS5_IJNS4_1CILi1EEENSA_ILi2EEESB_EEENS1_35KernelTmaWarpSpecializedCooperativeEEENS5_IJNSA_ILi128EEESG_NSA_ILi32EEEEEEfNS5_IJlSB_lEEEfSJ_NS4_8TiledMMAINS4_8MMA_AtomIJNS4_4SM904GMMA30MMA_64x128x8_F32TF32TF32_SS_TNILNSN_7ScaleInE1ELSP_1EEEEEENS4_6LayoutINS5_IJSC_SB_SB_EEENS5_IJSB_NSA_ILi0EEESU_EEEEENS5_IJNS4_10UnderscoreESX_SX_EEEEENS4_23SM90_TMA_LOAD_MULTICASTENS4_14ComposedLayoutINS4_7SwizzleILi3ELi4ELi3EEENS4_18smem_ptr_flag_bitsILi32EEENSS_INS5_IJNSA_ILi8EEESH_EEENS5_IJSH_SB_EEEEEEEvNS4_8identityENS4_13SM90_TMA_LOADES1A_vS1B_EENS_8epilogue10collective6detail29Sm90TmaWarpSpecializedAdapterINS1F_15DefaultEpilogueIfSJ_SJ_NS1E_6thread17LinearCombinationIfLi1EffLNS1J_9ScaleType4KindE0ELNS_15FloatRoundStyleE2EfEENS1_15EpilogueDefaultEEEEEvvEEEEvNT_6ParamsE,"aw",@nobits
	.sectionflags	@""
	.align	16
	.zero		1024


//--------------------- .nv.shared.reserved.0     --------------------------
	.section	.nv.shared.reserved.0,"aw",@nobits
	.weak		__nv_reservedSMEM_offset_0_alias
	.size		__nv_reservedSMEM_offset_0_alias, 0, 0
	.other		__nv_reservedSMEM_offset_0_alias,@"STO_CUDA_RESERVED_SHARED STV_DEFAULT"
__nv_reservedSMEM_offset_0_alias:
	.zero		0


//--------------------- .nv.global                --------------------------
	.section	.nv.global,"aw",@nobits
.nv.global:
	.type		_ZN40_INTERNAL_c4d61102_4_k_cu_7556a43a_203474cute1_E,@object
	.size		_ZN40_INTERNAL_c4d61102_4_k_cu_7556a43a_203474cute1_E,(_ZN40_INTERNAL_c4d61102_4_k_cu_7556a43a_203474cuda3std3__45__cpo6cbeginE - _ZN40_INTERNAL_c4d61102_4_k_cu_7556a43a_203474cute1_E)
_ZN40_INTERNAL_c4d61102_4_k_cu_7556a43a_203474cute1_E:
	.zero		1
	.type		_ZN40_INTERNAL_c4d61102_4_k_cu_7556a43a_203474cuda3std3__45__cpo6cbeginE,@object
	.size		_ZN40_INTERNAL_c4d61102_4_k_cu_7556a43a_203474cuda3std3__45__cpo6cbeginE,(_ZN40_INTERNAL_c4d61102_4_k_cu_7556a43a_203474cuda3std3__48in_placeE - _ZN40_INTERNAL_c4d61102_4_k_cu_7556a43a_203474cuda3std3__45__cpo6cbeginE)
_ZN40_INTERNAL_c4d61102_4_k_cu_7556a43a_203474cuda3std3__45__cpo6cbeginE:
	.zero		1
	.type		_ZN40_INTERNAL_c4d61102_4_k_cu_7556a43a_203474cuda3std3__48in_placeE,@object
	.size		_ZN40_INTERNAL_c4d61102_4_k_cu_7556a43a_203474cuda3std3__48in_placeE,(_ZN40_INTERNAL_c4d61102_4_k_cu_7556a43a_203474cuda3std6ranges3__45__cpo9iter_moveE - _ZN40_INTERNAL_c4d61102_4_k_cu_7556a43a_203474cuda3std3__48in_placeE)
_ZN40_INTERNAL_c4d61102_4_k_cu_7556a43a_203474cuda3std3__48in_placeE:
	.zero		1
	.type		_ZN40_INTERNAL_c4d61102_4_k_cu_7556a43a_203474cuda3std6ranges3__45__cpo9iter_moveE,@object
	.size		_ZN40_INTERNAL_c4d61102_4_k_cu_7556a43a_203474cuda3std6ranges3__45__cpo9iter_moveE,(_ZN40_INTERNAL_c4d61102_4_k_cu_7556a43a_203474cuda3std3__45__cpo5beginE - _ZN40_INTERNAL_c4d61102_4_k_cu_7556a43a_203474cuda3std6ranges3__45__cpo9iter_moveE)
_ZN40_INTERNAL_c4d61102_4_k_cu_7556a43a_203474cuda3std6ranges3__45__cpo9iter_moveE:
	.zero		1
	.type		_ZN40_INTERNAL_c4d61102_4_k_cu_7556a43a_203474cuda3std3__45__cpo5beginE,@object
	.size		_ZN40_INTERNAL_c4d61102_4_k_cu_7556a43a_203474cuda3std3__45__cpo5beginE,(_ZN40_INTERNAL_c4d61102_4_k_cu_7556a43a_203474cuda3std3__442_GLOBAL__N__c4d61102_4_k_cu_7556a43a_203476ignoreE - _ZN40_INTERNAL_c4d61102_4_k_cu_7556a43a_203474cuda3std3__45__cpo5beginE)
_ZN40_INTERNAL_c4d61102_4_k_cu_7556a43a_203474cuda3std3__45__cpo5beginE:
	.zero		1
	.type		_ZN40_INTERNAL_c4d61102_4_k_cu_7556a43a_203474cuda3std3__442_GLOBAL__N__c4d61102_4_k_cu_7556a43a_203476ignoreE,@object
	.size		_ZN40_INTERNAL_c4d61102_4_k_cu_7556a43a_203474cuda3std3__442_GLOBAL__N__c4d61102_4_k_cu_7556a43a_203476ignoreE,(_ZN40_INTERNAL_c4d61102_4_k_cu_7556a43a_203474cute7productE - _ZN40_INTERNAL_c4d61102_4_k_cu_7556a43a_203474cuda3std3__442_GLOBAL__N__c4d61102_4_k_cu_7556a43a_203476ignoreE)
_ZN40_INTERNAL_c4d61102_4_k_cu_7556a43a_203474cuda3std3__442_GLOBAL__N__c4d61102_4_k_cu_7556a43a_203476ignoreE:
	.zero		1
	.type		_ZN40_INTERNAL_c4d61102_4_k_cu_7556a43a_203474cute7productE,@object
	.size		_ZN40_INTERNAL_c4d61102_4_k_cu_7556a43a_203474cute7productE,(_ZN40_INTERNAL_c4d61102_4_k_cu_7556a43a_203474cuda3std3__45__cpo3endE - _ZN40_INTERNAL_c4d61102_4_k_cu_7556a43a_203474cute7productE)
_ZN40_INTERNAL_c4d61102_4_k_cu_7556a43a_203474cute7productE:
	.zero		1
	.type		_ZN40_INTERNAL_c4d61102_4_k_cu_7556a43a_203474cuda3std3__45__cpo3endE,@object
	.size		_ZN40_INTERNAL_c4d61102_4_k_cu_7556a43a_203474cuda3std3__45__cpo3endE,(_ZN40_INTERNAL_c4d61102_4_k_cu_7556a43a_203474cuda3std3__419piecewise_constructE - _ZN40_INTERNAL_c4d61102_4_k_cu_7556a43a_203474cuda3std3__45__cpo3endE)
_ZN40_INTERNAL_c4d61102_4_k_cu_7556a43a_203474cuda3std3__45__cpo3endE:
	.zero		1
	.type		_ZN40_INTERNAL_c4d61102_4_k_cu_7556a43a_203474cuda3std3__419piecewise_constructE,@object
	.size		_ZN40_INTERNAL_c4d61102_4_k_cu_7556a43a_203474cuda3std3__419piecewise_constructE,(_ZN40_INTERNAL_c4d61102_4_k_cu_7556a43a_203474cuda3std3__45__cpo4cendE - _ZN40_INTERNAL_c4d61102_4_k_cu_7556a43a_203474cuda3std3__419piecewise_constructE)
_ZN40_INTERNAL_c4d61102_4_k_cu_7556a43a_203474cuda3std3__419piecewise_constructE:
	.zero		1
	.type		_ZN40_INTERNAL_c4d61102_4_k_cu_7556a43a_203474cuda3std3__45__cpo4cendE,@object
	.size		_ZN40_INTERNAL_c4d61102_4_k_cu_7556a43a_203474cuda3std3__45__cpo4cendE,(_ZN40_INTERNAL_c4d61102_4_k_cu_7556a43a_203474cuda3std6ranges3__45__cpo4swapE - _ZN40_INTERNAL_c4d61102_4_k_cu_7556a43a_203474cuda3std3__45__cpo4cendE)
_ZN40_INTERNAL_c4d61102_4_k_cu_7556a43a_203474cuda3std3__45__cpo4cendE:
	.zero		1
	.type		_ZN40_INTERNAL_c4d61102_4_k_cu_7556a43a_203474cuda3std6ranges3__45__cpo4swapE,@object
	.size		_ZN40_INTERNAL_c4d61102_4_k_cu_7556a43a_203474cuda3std6ranges3__45__cpo4swapE,(.L_8 - _ZN40_INTERNAL_c4d61102_4_k_cu_7556a43a_203474cuda3std6ranges3__45__cpo4swapE)
_ZN40_INTERNAL_c4d61102_4_k_cu_7556a43a_203474cuda3std6ranges3__45__cpo4swapE:
	.zero		1
.L_8:


//--------------------- .nv.constant0._ZN7cutlass13device_kernelINS_4gemm6kernel13GemmUniversalIN4cute5tupleIJiiiiEEENS1_10collective13CollectiveMmaINS1_34MainloopSm90TmaGmmaWarpSpecializedILi7ENS5_IJNS4_1CILi1EEENSA_ILi2EEESB_EEENS1_35KernelTmaWarpSpecializedCooperativeEEENS5_IJNSA_ILi128EEESG_NSA_ILi32EEEEEEfNS5_IJlSB_lEEEfSJ_NS4_8TiledMMAINS4_8MMA_AtomIJNS4_4SM904GMMA30MMA_64x128x8_F32TF32TF32_SS_TNILNSN_7ScaleInE1ELSP_1EEEEEENS4_6LayoutINS5_IJSC_SB_SB_EEENS5_IJSB_NSA_ILi0EEESU_EEEEENS5_IJNS4_10UnderscoreESX_SX_EEEEENS4_23SM90_TMA_LOAD_MULTICASTENS4_14ComposedLayoutINS4_7SwizzleILi3ELi4ELi3EEENS4_18smem_ptr_flag_bitsILi32EEENSS_INS5_IJNSA_ILi8EEESH_EEENS5_IJSH_SB_EEEEEEEvNS4_8identityENS4_13SM90_TMA_LOADES1A_vS1B_EENS_8epilogue10collective6detail29Sm90TmaWarpSpecializedAdapterINS1F_15DefaultEpilogueIfSJ_SJ_NS1E_6thread17LinearCombinationIfLi1EffLNS1J_9ScaleType4KindE0ELNS_15FloatRoundStyleE2EfEENS1_15EpilogueDefaultEEEEEvvEEEEvNT_6ParamsE --------------------------
	.section	.nv.constant0._ZN7cutlass13device_kernelINS_4gemm6kernel13GemmUniversalIN4cute5tupleIJiiiiEEENS1_10collective13CollectiveMmaINS1_34MainloopSm90TmaGmmaWarpSpecializedILi7ENS5_IJNS4_1CILi1EEENSA_ILi2EEESB_EEENS1_35KernelTmaWarpSpecializedCooperativeEEENS5_IJNSA_ILi128EEESG_NSA_ILi32EEEEEEfNS5_IJlSB_lEEEfSJ_NS4_8TiledMMAINS4_8MMA_AtomIJNS4_4SM904GMMA30MMA_64x128x8_F32TF32TF32_SS_TNILNSN_7ScaleInE1ELSP_1EEEEEENS4_6LayoutINS5_IJSC_SB_SB_EEENS5_IJSB_NSA_ILi0EEESU_EEEEENS5_IJNS4_10UnderscoreESX_SX_EEEEENS4_23SM90_TMA_LOAD_MULTICASTENS4_14ComposedLayoutINS4_7SwizzleILi3ELi4ELi3EEENS4_18smem_ptr_flag_bitsILi32EEENSS_INS5_IJNSA_ILi8EEESH_EEENS5_IJSH_SB_EEEEEEEvNS4_8identityENS4_13SM90_TMA_LOADES1A_vS1B_EENS_8epilogue10collective6detail29Sm90TmaWarpSpecializedAdapterINS1F_15DefaultEpilogueIfSJ_SJ_NS1E_6thread17LinearCombinationIfLi1EffLNS1J_9ScaleType4KindE0ELNS_15FloatRoundStyleE2EfEENS1_15EpilogueDefaultEEEEEvvEEEEvNT_6ParamsE,"a",@progbits
	.sectionflags	@""
	.align	4
.nv.constant0._ZN7cutlass13device_kernelINS_4gemm6kernel13GemmUniversalIN4cute5tupleIJiiiiEEENS1_10collective13CollectiveMmaINS1_34MainloopSm90TmaGmmaWarpSpecializedILi7ENS5_IJNS4_1CILi1EEENSA_ILi2EEESB_EEENS1_35KernelTmaWarpSpecializedCooperativeEEENS5_IJNSA_ILi128EEESG_NSA_ILi32EEEEEEfNS5_IJlSB_lEEEfSJ_NS4_8TiledMMAINS4_8MMA_AtomIJNS4_4SM904GMMA30MMA_64x128x8_F32TF32TF32_SS_TNILNSN_7ScaleInE1ELSP_1EEEEEENS4_6LayoutINS5_IJSC_SB_SB_EEENS5_IJSB_NSA_ILi0EEESU_EEEEENS5_IJNS4_10UnderscoreESX_SX_EEEEENS4_23SM90_TMA_LOAD_MULTICASTENS4_14ComposedLayoutINS4_7SwizzleILi3ELi4ELi3EEENS4_18smem_ptr_flag_bitsILi32EEENSS_INS5_IJNSA_ILi8EEESH_EEENS5_IJSH_SB_EEEEEEEvNS4_8identityENS4_13SM90_TMA_LOADES1A_vS1B_EENS_8epilogue10collective6detail29Sm90TmaWarpSpecializedAdapterINS1F_15DefaultEpilogueIfSJ_SJ_NS1E_6thread17LinearCombinationIfLi1EffLNS1J_9ScaleType4KindE0ELNS_15FloatRoundStyleE2EfEENS1_15EpilogueDefaultEEEEEvvEEEEvNT_6ParamsE:
	.zero		1664


//--------------------- SYMBOLS --------------------------

	.type		.nv.reservedSmem.offset0,@object
	.size		.nv.reservedSmem.offset0,0x4
	.type		__assertfail,@function
